//
// Generated by NVIDIA NVVM Compiler
//
// Compiler Build ID: CL-36424714
// Cuda compilation tools, release 13.0, V13.0.88
// Based on NVVM 20.0.0
//

.version 9.0
.target sm_100
.address_size 64

	// .globl	_Z6grid3Diiii
.extern .func  (.param .b32 func_retval0) vprintf
(
	.param .b64 vprintf_param_0,
	.param .b64 vprintf_param_1
)
;
.global .align 4 .b8 a[268435456];
.global .align 4 .b8 b[268435456];
.global .align 1 .b8 _ZN34_INTERNAL_47af9c8a_4_k_cu_c4ca7a764cuda3std3__45__cpo5beginE[1];
.global .align 1 .b8 _ZN34_INTERNAL_47af9c8a_4_k_cu_c4ca7a764cuda3std3__45__cpo3endE[1];
.global .align 1 .b8 _ZN34_INTERNAL_47af9c8a_4_k_cu_c4ca7a764cuda3std3__45__cpo6cbeginE[1];
.global .align 1 .b8 _ZN34_INTERNAL_47af9c8a_4_k_cu_c4ca7a764cuda3std3__45__cpo4cendE[1];
.global .align 1 .b8 _ZN34_INTERNAL_47af9c8a_4_k_cu_c4ca7a764cuda3std3__45__cpo6rbeginE[1];
.global .align 1 .b8 _ZN34_INTERNAL_47af9c8a_4_k_cu_c4ca7a764cuda3std3__45__cpo4rendE[1];
.global .align 1 .b8 _ZN34_INTERNAL_47af9c8a_4_k_cu_c4ca7a764cuda3std3__45__cpo7crbeginE[1];
.global .align 1 .b8 _ZN34_INTERNAL_47af9c8a_4_k_cu_c4ca7a764cuda3std3__45__cpo5crendE[1];
.global .align 1 .b8 _ZN34_INTERNAL_47af9c8a_4_k_cu_c4ca7a764cuda3std3__436_GLOBAL__N__47af9c8a_4_k_cu_c4ca7a766ignoreE[1];
.global .align 1 .b8 _ZN34_INTERNAL_47af9c8a_4_k_cu_c4ca7a764cuda3std3__419piecewise_constructE[1];
.global .align 1 .b8 _ZN34_INTERNAL_47af9c8a_4_k_cu_c4ca7a764cuda3std3__48in_placeE[1];
.global .align 1 .b8 _ZN34_INTERNAL_47af9c8a_4_k_cu_c4ca7a764cuda3std3__420unreachable_sentinelE[1];
.global .align 1 .b8 _ZN34_INTERNAL_47af9c8a_4_k_cu_c4ca7a764cuda3std3__47nulloptE[1];
.global .align 1 .b8 _ZN34_INTERNAL_47af9c8a_4_k_cu_c4ca7a764cuda3std3__48unexpectE[1];
.global .align 1 .b8 _ZN34_INTERNAL_47af9c8a_4_k_cu_c4ca7a764cuda3std6ranges3__45__cpo4swapE[1];
.global .align 1 .b8 _ZN34_INTERNAL_47af9c8a_4_k_cu_c4ca7a764cuda3std6ranges3__45__cpo9iter_moveE[1];
.global .align 1 .b8 _ZN34_INTERNAL_47af9c8a_4_k_cu_c4ca7a764cuda3std6ranges3__45__cpo5beginE[1];
.global .align 1 .b8 _ZN34_INTERNAL_47af9c8a_4_k_cu_c4ca7a764cuda3std6ranges3__45__cpo3endE[1];
.global .align 1 .b8 _ZN34_INTERNAL_47af9c8a_4_k_cu_c4ca7a764cuda3std6ranges3__45__cpo6cbeginE[1];
.global .align 1 .b8 _ZN34_INTERNAL_47af9c8a_4_k_cu_c4ca7a764cuda3std6ranges3__45__cpo4cendE[1];
.global .align 1 .b8 _ZN34_INTERNAL_47af9c8a_4_k_cu_c4ca7a764cuda3std6ranges3__45__cpo7advanceE[1];
.global .align 1 .b8 _ZN34_INTERNAL_47af9c8a_4_k_cu_c4ca7a764cuda3std6ranges3__45__cpo9iter_swapE[1];
.global .align 1 .b8 _ZN34_INTERNAL_47af9c8a_4_k_cu_c4ca7a764cuda3std6ranges3__45__cpo4nextE[1];
.global .align 1 .b8 _ZN34_INTERNAL_47af9c8a_4_k_cu_c4ca7a764cuda3std6ranges3__45__cpo4prevE[1];
.global .align 1 .b8 _ZN34_INTERNAL_47af9c8a_4_k_cu_c4ca7a764cuda3std6ranges3__45__cpo4dataE[1];
.global .align 1 .b8 _ZN34_INTERNAL_47af9c8a_4_k_cu_c4ca7a764cuda3std6ranges3__45__cpo5cdataE[1];
.global .align 1 .b8 _ZN34_INTERNAL_47af9c8a_4_k_cu_c4ca7a764cuda3std6ranges3__45__cpo4sizeE[1];
.global .align 1 .b8 _ZN34_INTERNAL_47af9c8a_4_k_cu_c4ca7a764cuda3std6ranges3__45__cpo5ssizeE[1];
.global .align 1 .b8 _ZN34_INTERNAL_47af9c8a_4_k_cu_c4ca7a764cuda3std6ranges3__45__cpo8distanceE[1];
.global .align 1 .b8 _ZN34_INTERNAL_47af9c8a_4_k_cu_c4ca7a766thrust24THRUST_300001_SM_1000_NS8cuda_cub3parE[1];
.global .align 1 .b8 _ZN34_INTERNAL_47af9c8a_4_k_cu_c4ca7a766thrust24THRUST_300001_SM_1000_NS8cuda_cub10par_nosyncE[1];
.global .align 1 .b8 _ZN34_INTERNAL_47af9c8a_4_k_cu_c4ca7a766thrust24THRUST_300001_SM_1000_NS6system6detail10sequential3seqE[1];
.global .align 1 .b8 _ZN34_INTERNAL_47af9c8a_4_k_cu_c4ca7a766thrust24THRUST_300001_SM_1000_NS12placeholders2_1E[1];
.global .align 1 .b8 _ZN34_INTERNAL_47af9c8a_4_k_cu_c4ca7a766thrust24THRUST_300001_SM_1000_NS12placeholders2_2E[1];
.global .align 1 .b8 _ZN34_INTERNAL_47af9c8a_4_k_cu_c4ca7a766thrust24THRUST_300001_SM_1000_NS12placeholders2_3E[1];
.global .align 1 .b8 _ZN34_INTERNAL_47af9c8a_4_k_cu_c4ca7a766thrust24THRUST_300001_SM_1000_NS12placeholders2_4E[1];
.global .align 1 .b8 _ZN34_INTERNAL_47af9c8a_4_k_cu_c4ca7a766thrust24THRUST_300001_SM_1000_NS12placeholders2_5E[1];
.global .align 1 .b8 _ZN34_INTERNAL_47af9c8a_4_k_cu_c4ca7a766thrust24THRUST_300001_SM_1000_NS12placeholders2_6E[1];
.global .align 1 .b8 _ZN34_INTERNAL_47af9c8a_4_k_cu_c4ca7a766thrust24THRUST_300001_SM_1000_NS12placeholders2_7E[1];
.global .align 1 .b8 _ZN34_INTERNAL_47af9c8a_4_k_cu_c4ca7a766thrust24THRUST_300001_SM_1000_NS12placeholders2_8E[1];
.global .align 1 .b8 _ZN34_INTERNAL_47af9c8a_4_k_cu_c4ca7a766thrust24THRUST_300001_SM_1000_NS12placeholders2_9E[1];
.global .align 1 .b8 _ZN34_INTERNAL_47af9c8a_4_k_cu_c4ca7a766thrust24THRUST_300001_SM_1000_NS12placeholders3_10E[1];
.global .align 1 .b8 _ZN34_INTERNAL_47af9c8a_4_k_cu_c4ca7a766thrust24THRUST_300001_SM_1000_NS3seqE[1];
.global .align 1 .b8 $str[33] = {97, 114, 114, 97, 121, 32, 115, 105, 122, 101, 32, 37, 51, 100, 32, 120, 32, 37, 51, 100, 32, 120, 32, 37, 51, 100, 32, 61, 32, 37, 100, 10};
.global .align 1 .b8 $str$1[35] = {116, 104, 114, 101, 97, 100, 32, 98, 108, 111, 99, 107, 32, 37, 51, 100, 32, 120, 32, 37, 51, 100, 32, 120, 32, 37, 51, 100, 32, 61, 32, 37, 100, 10};
.global .align 1 .b8 $str$2[34] = {116, 104, 114, 101, 97, 100, 32, 103, 114, 105, 100, 32, 37, 51, 100, 32, 120, 32, 37, 51, 100, 32, 120, 32, 37, 51, 100, 32, 61, 32, 37, 100, 10};
.global .align 1 .b8 $str$3[36] = {116, 111, 116, 97, 108, 32, 110, 117, 109, 98, 101, 114, 32, 111, 102, 32, 116, 104, 114, 101, 97, 100, 115, 32, 105, 110, 32, 103, 114, 105, 100, 32, 37, 100, 10};
.global .align 1 .b8 $str$4[43] = {97, 91, 37, 100, 93, 91, 37, 100, 93, 91, 37, 100, 93, 32, 61, 32, 37, 105, 32, 97, 110, 100, 32, 98, 91, 37, 100, 93, 91, 37, 100, 93, 91, 37, 100, 93, 32, 61, 32, 37, 102, 10};
.global .align 1 .b8 $str$5[64] = {102, 111, 114, 32, 116, 104, 114, 101, 97, 100, 32, 119, 105, 116, 104, 32, 51, 68, 45, 114, 97, 110, 107, 58, 32, 37, 100, 32, 10, 49, 68, 45, 114, 97, 110, 107, 58, 32, 37, 100, 32, 98, 108, 111, 99, 107, 32, 114, 97, 110, 107, 32, 105, 110, 32, 103, 114, 105, 100, 32, 37, 100, 10};

.visible .entry _Z6grid3Diiii(
	.param .u32 _Z6grid3Diiii_param_0,
	.param .u32 _Z6grid3Diiii_param_1,
	.param .u32 _Z6grid3Diiii_param_2,
	.param .u32 _Z6grid3Diiii_param_3
)
{
	.local .align 8 .b8 	__local_depot0[40];
	.reg .b64 	%SP;
	.reg .b64 	%SPL;
	.reg .pred 	%p<7>;
	.reg .b32 	%r<47>;
	.reg .b32 	%f<4>;
	.reg .b64 	%rd<26>;
	.reg .b64 	%fd<2>;

	mov.u64 	%SPL, __local_depot0;
	cvta.local.u64 	%SP, %SPL;
	ld.param.u32 	%r18, [_Z6grid3Diiii_param_0];
	ld.param.u32 	%r22, [_Z6grid3Diiii_param_1];
	ld.param.u32 	%r20, [_Z6grid3Diiii_param_2];
	ld.param.u32 	%r21, [_Z6grid3Diiii_param_3];
	mov.u32 	%r1, %ctaid.x;
	mov.u32 	%r2, %ntid.x;
	mov.u32 	%r3, %tid.x;
	mad.lo.s32 	%r4, %r1, %r2, %r3;
	mov.u32 	%r5, %ctaid.y;
	mov.u32 	%r6, %ntid.y;
	mov.u32 	%r7, %tid.y;
	mad.lo.s32 	%r23, %r5, %r6, %r7;
	mov.u32 	%r9, %ctaid.z;
	mov.u32 	%r10, %ntid.z;
	mov.u32 	%r11, %tid.z;
	mad.lo.s32 	%r12, %r9, %r10, %r11;
	setp.ge.s32 	%p1, %r4, %r18;
	setp.ge.s32 	%p2, %r23, %r22;
	or.pred  	%p3, %p1, %p2;
	setp.ge.s32 	%p4, %r12, %r20;
	or.pred  	%p5, %p3, %p4;
	@%p5 bra 	$L__BB0_3;
	mul.lo.s32 	%r24, %r2, %r6;
	mul.lo.s32 	%r13, %r24, %r10;
	mov.u32 	%r14, %nctaid.x;
	mov.u32 	%r15, %nctaid.y;
	mad.lo.s32 	%r25, %r11, %r6, %r7;
	mad.lo.s32 	%r16, %r25, %r2, %r3;
	mad.lo.s32 	%r26, %r9, %r15, %r5;
	mad.lo.s32 	%r17, %r26, %r14, %r1;
	mad.lo.s32 	%r27, %r17, %r13, %r16;
	mul.wide.u32 	%rd3, %r12, 1048576;
	mov.u64 	%rd4, a;
	add.s64 	%rd5, %rd4, %rd3;
	mul.wide.u32 	%rd6, %r23, 2048;
	add.s64 	%rd7, %rd5, %rd6;
	mul.wide.s32 	%rd8, %r4, 4;
	add.s64 	%rd1, %rd7, %rd8;
	st.global.u32 	[%rd1], %r27;
	cvt.rn.f32.s32 	%f1, %r27;
	sqrt.rn.f32 	%f2, %f1;
	mov.u64 	%rd9, b;
	add.s64 	%rd10, %rd9, %rd3;
	add.s64 	%rd11, %rd10, %rd6;
	add.s64 	%rd2, %rd11, %rd8;
	st.global.f32 	[%rd2], %f2;
	setp.ne.s32 	%p6, %r27, %r21;
	@%p6 bra 	$L__BB0_3;
	mov.u32 	%r28, %nctaid.z;
	mul.lo.s32 	%r29, %r14, %r15;
	mul.lo.s32 	%r30, %r29, %r28;
	add.u64 	%rd12, %SP, 0;
	add.u64 	%rd13, %SPL, 0;
	st.local.v2.u32 	[%rd13], {%r18, %r22};
	mul.lo.s32 	%r31, %r22, %r18;
	mul.lo.s32 	%r32, %r31, %r20;
	st.local.v2.u32 	[%rd13+8], {%r20, %r32};
	mov.u64 	%rd14, $str;
	cvta.global.u64 	%rd15, %rd14;
	{ // callseq 0, 0
	.param .b64 param0;
	st.param.b64 	[param0], %rd15;
	.param .b64 param1;
	st.param.b64 	[param1], %rd12;
	.param .b32 retval0;
	call.uni (retval0), 
	vprintf, 
	(
	param0, 
	param1
	);
	ld.param.b32 	%r33, [retval0];
	} // callseq 0
	st.local.v2.u32 	[%rd13], {%r2, %r6};
	st.local.v2.u32 	[%rd13+8], {%r10, %r13};
	mov.u64 	%rd16, $str$1;
	cvta.global.u64 	%rd17, %rd16;
	{ // callseq 1, 0
	.param .b64 param0;
	st.param.b64 	[param0], %rd17;
	.param .b64 param1;
	st.param.b64 	[param1], %rd12;
	.param .b32 retval0;
	call.uni (retval0), 
	vprintf, 
	(
	param0, 
	param1
	);
	ld.param.b32 	%r35, [retval0];
	} // callseq 1
	st.local.v2.u32 	[%rd13], {%r14, %r15};
	st.local.v2.u32 	[%rd13+8], {%r28, %r30};
	mov.u64 	%rd18, $str$2;
	cvta.global.u64 	%rd19, %rd18;
	{ // callseq 2, 0
	.param .b64 param0;
	st.param.b64 	[param0], %rd19;
	.param .b64 param1;
	st.param.b64 	[param1], %rd12;
	.param .b32 retval0;
	call.uni (retval0), 
	vprintf, 
	(
	param0, 
	param1
	);
	ld.param.b32 	%r37, [retval0];
	} // callseq 2
	mul.lo.s32 	%r39, %r13, %r30;
	st.local.u32 	[%rd13], %r39;
	mov.u64 	%rd20, $str$3;
	cvta.global.u64 	%rd21, %rd20;
	{ // callseq 3, 0
	.param .b64 param0;
	st.param.b64 	[param0], %rd21;
	.param .b64 param1;
	st.param.b64 	[param1], %rd12;
	.param .b32 retval0;
	call.uni (retval0), 
	vprintf, 
	(
	param0, 
	param1
	);
	ld.param.b32 	%r40, [retval0];
	} // callseq 3
	ld.global.u32 	%r42, [%rd1];
	ld.global.f32 	%f3, [%rd2];
	cvt.f64.f32 	%fd1, %f3;
	st.local.v2.u32 	[%rd13], {%r12, %r23};
	st.local.v2.u32 	[%rd13+8], {%r4, %r42};
	st.local.v2.u32 	[%rd13+16], {%r12, %r23};
	st.local.u32 	[%rd13+24], %r4;
	st.local.f64 	[%rd13+32], %fd1;
	mov.u64 	%rd22, $str$4;
	cvta.global.u64 	%rd23, %rd22;
	{ // callseq 4, 0
	.param .b64 param0;
	st.param.b64 	[param0], %rd23;
	.param .b64 param1;
	st.param.b64 	[param1], %rd12;
	.param .b32 retval0;
	call.uni (retval0), 
	vprintf, 
	(
	param0, 
	param1
	);
	ld.param.b32 	%r43, [retval0];
	} // callseq 4
	st.local.v2.u32 	[%rd13], {%r21, %r16};
	st.local.u32 	[%rd13+8], %r17;
	mov.u64 	%rd24, $str$5;
	cvta.global.u64 	%rd25, %rd24;
	{ // callseq 5, 0
	.param .b64 param0;
	st.param.b64 	[param0], %rd25;
	.param .b64 param1;
	st.param.b64 	[param1], %rd12;
	.param .b32 retval0;
	call.uni (retval0), 
	vprintf, 
	(
	param0, 
	param1
	);
	ld.param.b32 	%r45, [retval0];
	} // callseq 5
$L__BB0_3:
	ret;

}
	// .globl	_ZN3cub18CUB_300001_SM_10006detail11EmptyKernelIvEEvv
.visible .entry _ZN3cub18CUB_300001_SM_10006detail11EmptyKernelIvEEvv()
{


	ret;

}


// ===== COMPILED SASS (sm_100) =====

	.target	sm_100

	.elftype	@"ET_EXEC"


//--------------------- .note.nv.tkinfo           --------------------------
	.section	.note.nv.tkinfo,"",@"SHT_NOTE"
	.sectionflags	@"SHF_NOTE_NV_TKINFO"
	.tkinfo
        /*0018*/ 	.word	0x00000002
        /*0030*/ 	.string	""
        /*0030*/ 	.string	"ptxas"
        /*0030*/ 	.string	"Cuda compilation tools, release 13.0, V13.0.88"
        /*0030*/ 	.string	"Build cuda_13.0.r13.0/compiler.36424714_0"
        /*0030*/ 	.string	"-arch sm_100 -m 64 "



//--------------------- .note.nv.cuinfo           --------------------------
	.section	.note.nv.cuinfo,"",@"SHT_NOTE"
	.sectionflags	@"SHF_NOTE_NV_CUINFO"
        /*0018*/ 	.short	0x0002
        /*001a*/ 	.short	0x0064
        /*001c*/ 	.short	0x0082
	.zero		2


//--------------------- .nv.info                  --------------------------
	.section	.nv.info,"",@"SHT_CUDA_INFO"
	.align	4


	//----- nvinfo : EIATTR_REGCOUNT
	.align		4
        /*0000*/ 	.byte	0x04, 0x2f
        /*0002*/ 	.short	(.L_52 - .L_51)
	.align		4
.L_51:
        /*0004*/ 	.word	index@(_Z6grid3Diiii)
        /*0008*/ 	.word	0x00000022


	//----- nvinfo : EIATTR_FRAME_SIZE
	.align		4
.L_52:
        /*000c*/ 	.byte	0x04, 0x11
        /*000e*/ 	.short	(.L_54 - .L_53)
	.align		4
.L_53:
        /*0010*/ 	.word	index@($__internal_0_$__cuda_sm20_sqrt_rn_f32_slowpath)
        /*0014*/ 	.word	0x00000028


	//----- nvinfo : EIATTR_FRAME_SIZE
	.align		4
.L_54:
        /*0018*/ 	.byte	0x04, 0x11
        /*001a*/ 	.short	(.L_56 - .L_55)
	.align		4
.L_55:
        /*001c*/ 	.word	index@(_Z6grid3Diiii)
        /*0020*/ 	.word	0x00000028


	//----- nvinfo : EIATTR_REGCOUNT
	.align		4
.L_56:
        /*0024*/ 	.byte	0x04, 0x2f
        /*0026*/ 	.short	(.L_58 - .L_57)
	.align		4
.L_57:
        /*0028*/ 	.word	index@(_ZN3cub18CUB_300001_SM_10006detail11EmptyKernelIvEEvv)
        /*002c*/ 	.word	0x00000004


	//----- nvinfo : EIATTR_FRAME_SIZE
	.align		4
.L_58:
        /*0030*/ 	.byte	0x04, 0x11
        /*0032*/ 	.short	(.L_60 - .L_59)
	.align		4
.L_59:
        /*0034*/ 	.word	index@(_ZN3cub18CUB_300001_SM_10006detail11EmptyKernelIvEEvv)
        /*0038*/ 	.word	0x00000000


	//----- nvinfo : EIATTR_MIN_STACK_SIZE
	.align		4
.L_60:
        /*003c*/ 	.byte	0x04, 0x12
        /*003e*/ 	.short	(.L_62 - .L_61)
	.align		4
.L_61:
        /*0040*/ 	.word	index@(_ZN3cub18CUB_300001_SM_10006detail11EmptyKernelIvEEvv)
        /*0044*/ 	.word	0x00000000


	//----- nvinfo : EIATTR_MIN_STACK_SIZE
	.align		4
.L_62:
        /*0048*/ 	.byte	0x04, 0x12
        /*004a*/ 	.short	(.L_64 - .L_63)
	.align		4
.L_63:
        /*004c*/ 	.word	index@(_Z6grid3Diiii)
        /*0050*/ 	.word	0x00000028
.L_64:


//--------------------- .nv.compat                --------------------------
	.section	.nv.compat,"",@"SHT_CUDA_COMPAT_INFO"
	.align	4
        /*0000*/ 	.byte	0x02, 0x09, 0x00, 0x00, 0x02, 0x02, 0x01, 0x00, 0x02, 0x05, 0x05, 0x00, 0x03, 0x07, 0x01, 0x01
        /*0010*/ 	.byte	0x02, 0x03, 0x00, 0x00, 0x02, 0x06, 0x01, 0x00, 0x04, 0x0b, 0x08, 0x00, 0x01, 0x00, 0x00, 0x00
        /*0020*/ 	.byte	0x00, 0x00, 0x00, 0x00


//--------------------- .nv.info._ZN3cub18CUB_300001_SM_10006detail11EmptyKernelIvEEvv --------------------------
	.section	.nv.info._ZN3cub18CUB_300001_SM_10006detail11EmptyKernelIvEEvv,"",@"SHT_CUDA_INFO"
	.sectionflags	@""
	.align	4


	//----- nvinfo : EIATTR_CUDA_API_VERSION
	.align		4
        /*0000*/ 	.byte	0x04, 0x37
        /*0002*/ 	.short	(.L_66 - .L_65)
.L_65:
        /*0004*/ 	.word	0x00000082


	//----- nvinfo : EIATTR_SPARSE_MMA_MASK
	.align		4
.L_66:
        /*0008*/ 	.byte	0x03, 0x50
        /*000a*/ 	.short	0x0000


	//----- nvinfo : EIATTR_MAXREG_COUNT
	.align		4
        /*000c*/ 	.byte	0x03, 0x1b
        /*000e*/ 	.short	0x00ff


	//----- nvinfo : EIATTR_MERCURY_ISA_VERSION
	.align		4
        /*0010*/ 	.byte	0x03, 0x5f
        /*0012*/ 	.short	0x0101


	//----- nvinfo : EIATTR_VRC_CTA_INIT_COUNT
	.align		4
        /*0014*/ 	.byte	0x02, 0x4a
	.zero		1
	.zero		1


	//----- nvinfo : EIATTR_EXIT_INSTR_OFFSETS
	.align		4
        /*0018*/ 	.byte	0x04, 0x1c
        /*001a*/ 	.short	(.L_68 - .L_67)


	//   ....[0]....
.L_67:
        /*001c*/ 	.word	0x00000010


	//----- nvinfo : EIATTR_SW_WAR
	.align		4
.L_68:
        /*0020*/ 	.byte	0x04, 0x36
        /*0022*/ 	.short	(.L_70 - .L_69)
.L_69:
        /*0024*/ 	.word	0x00000008
.L_70:


//--------------------- .nv.info._Z6grid3Diiii    --------------------------
	.section	.nv.info._Z6grid3Diiii,"",@"SHT_CUDA_INFO"
	.sectionflags	@""
	.align	4


	//----- nvinfo : EIATTR_CUDA_API_VERSION
	.align		4
        /*0000*/ 	.byte	0x04, 0x37
        /*0002*/ 	.short	(.L_72 - .L_71)
.L_71:
        /*0004*/ 	.word	0x00000082


	//----- nvinfo : EIATTR_KPARAM_INFO
	.align		4
.L_72:
        /*0008*/ 	.byte	0x04, 0x17
        /*000a*/ 	.short	(.L_74 - .L_73)
.L_73:
        /*000c*/ 	.word	0x00000000
        /*0010*/ 	.short	0x0003
        /*0012*/ 	.short	0x000c
        /*0014*/ 	.byte	0x00, 0xf0, 0x11, 0x00


	//----- nvinfo : EIATTR_KPARAM_INFO
	.align		4
.L_74:
        /*0018*/ 	.byte	0x04, 0x17
        /*001a*/ 	.short	(.L_76 - .L_75)
.L_75:
        /*001c*/ 	.word	0x00000000
        /*0020*/ 	.short	0x0002
        /*0022*/ 	.short	0x0008
        /*0024*/ 	.byte	0x00, 0xf0, 0x11, 0x00


	//----- nvinfo : EIATTR_KPARAM_INFO
	.align		4
.L_76:
        /*0028*/ 	.byte	0x04, 0x17
        /*002a*/ 	.short	(.L_78 - .L_77)
.L_77:
        /*002c*/ 	.word	0x00000000
        /*0030*/ 	.short	0x0001
        /*0032*/ 	.short	0x0004
        /*0034*/ 	.byte	0x00, 0xf0, 0x11, 0x00


	//----- nvinfo : EIATTR_KPARAM_INFO
	.align		4
.L_78:
        /*0038*/ 	.byte	0x04, 0x17
        /*003a*/ 	.short	(.L_80 - .L_79)
.L_79:
        /*003c*/ 	.word	0x00000000
        /*0040*/ 	.short	0x0000
        /*0042*/ 	.short	0x0000
        /*0044*/ 	.byte	0x00, 0xf0, 0x11, 0x00


	//----- nvinfo : EIATTR_SPARSE_MMA_MASK
	.align		4
.L_80:
        /*0048*/ 	.byte	0x03, 0x50
        /*004a*/ 	.short	0x0000


	//----- nvinfo : EIATTR_MAXREG_COUNT
	.align		4
        /*004c*/ 	.byte	0x03, 0x1b
        /*004e*/ 	.short	0x00ff


	//----- nvinfo : EIATTR_EXTERNS
	.align		4
        /*0050*/ 	.byte	0x04, 0x0f
        /*0052*/ 	.short	(.L_82 - .L_81)


	//   ....[0]....
	.align		4
.L_81:
        /*0054*/ 	.word	index@(vprintf)


	//----- nvinfo : EIATTR_MERCURY_ISA_VERSION
	.align		4
.L_82:
        /*0058*/ 	.byte	0x03, 0x5f
        /*005a*/ 	.short	0x0101


	//----- nvinfo : EIATTR_VRC_CTA_INIT_COUNT
	.align		4
        /*005c*/ 	.byte	0x02, 0x4a
	.zero		1
	.zero		1


	//----- nvinfo : EIATTR_SYSCALL_OFFSETS
	.align		4
        /*0060*/ 	.byte	0x04, 0x46
        /*0062*/ 	.short	(.L_84 - .L_83)


	//   ....[0]....
.L_83:
        /*0064*/ 	.word	0x00000510


	//   ....[1]....
        /*0068*/ 	.word	0x00000640


	//   ....[2]....
        /*006c*/ 	.word	0x00000700


	//   ....[3]....
        /*0070*/ 	.word	0x000007a0


	//   ....[4]....
        /*0074*/ 	.word	0x000008a0


	//   ....[5]....
        /*0078*/ 	.word	0x00000960


	//----- nvinfo : EIATTR_EXIT_INSTR_OFFSETS
	.align		4
.L_84:
        /*007c*/ 	.byte	0x04, 0x1c
        /*007e*/ 	.short	(.L_86 - .L_85)


	//   ....[0]....
.L_85:
        /*0080*/ 	.word	0x000001b0


	//   ....[1]....
        /*0084*/ 	.word	0x00000410


	//   ....[2]....
        /*0088*/ 	.word	0x00000970


	//----- nvinfo : EIATTR_CRS_STACK_SIZE
	.align		4
.L_86:
        /*008c*/ 	.byte	0x04, 0x1e
        /*008e*/ 	.short	(.L_88 - .L_87)
.L_87:
        /*0090*/ 	.word	0x00000000


	//----- nvinfo : EIATTR_CBANK_PARAM_SIZE
	.align		4
.L_88:
        /*0094*/ 	.byte	0x03, 0x19
        /*0096*/ 	.short	0x0010


	//----- nvinfo : EIATTR_PARAM_CBANK
	.align		4
        /*0098*/ 	.byte	0x04, 0x0a
        /*009a*/ 	.short	(.L_90 - .L_89)
	.align		4
.L_89:
        /*009c*/ 	.word	index@(.nv.constant0._Z6grid3Diiii)
        /*00a0*/ 	.short	0x0380
        /*00a2*/ 	.short	0x0010


	//----- nvinfo : EIATTR_SW_WAR
	.align		4
.L_90:
        /*00a4*/ 	.byte	0x04, 0x36
        /*00a6*/ 	.short	(.L_92 - .L_91)
.L_91:
        /*00a8*/ 	.word	0x00000008
.L_92:


//--------------------- .nv.callgraph             --------------------------
	.section	.nv.callgraph,"",@"SHT_CUDA_CALLGRAPH"
	.align	4
	.sectionentsize	8
	.align		4
        /*0000*/ 	.word	0x00000000
	.align		4
        /*0004*/ 	.word	0xffffffff
	.align		4
        /*0008*/ 	.word	index@(_Z6grid3Diiii)
	.align		4
        /*000c*/ 	.word	index@(vprintf)
	.align		4
        /*0010*/ 	.word	0x00000000
	.align		4
        /*0014*/ 	.word	0xfffffffe
	.align		4
        /*0018*/ 	.word	0x00000000
	.align		4
        /*001c*/ 	.word	0xfffffffd
	.align		4
        /*0020*/ 	.word	0x00000000
	.align		4
        /*0024*/ 	.word	0xfffffffc


//--------------------- .nv.constant4             --------------------------
	.section	.nv.constant4,"a",@progbits
	.align	8
	.align		8
.nv.constant4:
        /*0000*/ 	.dword	a
	.align		8
        /*0008*/ 	.dword	b
	.align		8
        /*0010*/ 	.dword	_ZN34_INTERNAL_47af9c8a_4_k_cu_c4ca7a764cuda3std3__45__cpo5beginE
	.align		8
        /*0018*/ 	.dword	_ZN34_INTERNAL_47af9c8a_4_k_cu_c4ca7a764cuda3std3__45__cpo3endE
	.align		8
        /*0020*/ 	.dword	_ZN34_INTERNAL_47af9c8a_4_k_cu_c4ca7a764cuda3std3__45__cpo6cbeginE
	.align		8
        /*0028*/ 	.dword	_ZN34_INTERNAL_47af9c8a_4_k_cu_c4ca7a764cuda3std3__45__cpo4cendE
	.align		8
        /*0030*/ 	.dword	_ZN34_INTERNAL_47af9c8a_4_k_cu_c4ca7a764cuda3std3__45__cpo6rbeginE
	.align		8
        /*0038*/ 	.dword	_ZN34_INTERNAL_47af9c8a_4_k_cu_c4ca7a764cuda3std3__45__cpo4rendE
	.align		8
        /*0040*/ 	.dword	_ZN34_INTERNAL_47af9c8a_4_k_cu_c4ca7a764cuda3std3__45__cpo7crbeginE
	.align		8
        /*0048*/ 	.dword	_ZN34_INTERNAL_47af9c8a_4_k_cu_c4ca7a764cuda3std3__45__cpo5crendE
	.align		8
        /*0050*/ 	.dword	_ZN34_INTERNAL_47af9c8a_4_k_cu_c4ca7a764cuda3std3__436_GLOBAL__N__47af9c8a_4_k_cu_c4ca7a766ignoreE
	.align		8
        /*0058*/ 	.dword	_ZN34_INTERNAL_47af9c8a_4_k_cu_c4ca7a764cuda3std3__419piecewise_constructE
	.align		8
        /*0060*/ 	.dword	_ZN34_INTERNAL_47af9c8a_4_k_cu_c4ca7a764cuda3std3__48in_placeE
	.align		8
        /*0068*/ 	.dword	_ZN34_INTERNAL_47af9c8a_4_k_cu_c4ca7a764cuda3std3__420unreachable_sentinelE
	.align		8
        /*0070*/ 	.dword	_ZN34_INTERNAL_47af9c8a_4_k_cu_c4ca7a764cuda3std3__47nulloptE
	.align		8
        /*0078*/ 	.dword	_ZN34_INTERNAL_47af9c8a_4_k_cu_c4ca7a764cuda3std3__48unexpectE
	.align		8
        /*0080*/ 	.dword	_ZN34_INTERNAL_47af9c8a_4_k_cu_c4ca7a764cuda3std6ranges3__45__cpo4swapE
	.align		8
        /*0088*/ 	.dword	_ZN34_INTERNAL_47af9c8a_4_k_cu_c4ca7a764cuda3std6ranges3__45__cpo9iter_moveE
	.align		8
        /*0090*/ 	.dword	_ZN34_INTERNAL_47af9c8a_4_k_cu_c4ca7a764cuda3std6ranges3__45__cpo5beginE
	.align		8
        /*0098*/ 	.dword	_ZN34_INTERNAL_47af9c8a_4_k_cu_c4ca7a764cuda3std6ranges3__45__cpo3endE
	.align		8
        /*00a0*/ 	.dword	_ZN34_INTERNAL_47af9c8a_4_k_cu_c4ca7a764cuda3std6ranges3__45__cpo6cbeginE
	.align		8
        /*00a8*/ 	.dword	_ZN34_INTERNAL_47af9c8a_4_k_cu_c4ca7a764cuda3std6ranges3__45__cpo4cendE
	.align		8
        /*00b0*/ 	.dword	_ZN34_INTERNAL_47af9c8a_4_k_cu_c4ca7a764cuda3std6ranges3__45__cpo7advanceE
	.align		8
        /*00b8*/ 	.dword	_ZN34_INTERNAL_47af9c8a_4_k_cu_c4ca7a764cuda3std6ranges3__45__cpo9iter_swapE
	.align		8
        /*00c0*/ 	.dword	_ZN34_INTERNAL_47af9c8a_4_k_cu_c4ca7a764cuda3std6ranges3__45__cpo4nextE
	.align		8
        /*00c8*/ 	.dword	_ZN34_INTERNAL_47af9c8a_4_k_cu_c4ca7a764cuda3std6ranges3__45__cpo4prevE
	.align		8
        /*00d0*/ 	.dword	_ZN34_INTERNAL_47af9c8a_4_k_cu_c4ca7a764cuda3std6ranges3__45__cpo4dataE
	.align		8
        /*00d8*/ 	.dword	_ZN34_INTERNAL_47af9c8a_4_k_cu_c4ca7a764cuda3std6ranges3__45__cpo5cdataE
	.align		8
        /*00e0*/ 	.dword	_ZN34_INTERNAL_47af9c8a_4_k_cu_c4ca7a764cuda3std6ranges3__45__cpo4sizeE
	.align		8
        /*00e8*/ 	.dword	_ZN34_INTERNAL_47af9c8a_4_k_cu_c4ca7a764cuda3std6ranges3__45__cpo5ssizeE
	.align		8
        /*00f0*/ 	.dword	_ZN34_INTERNAL_47af9c8a_4_k_cu_c4ca7a764cuda3std6ranges3__45__cpo8distanceE
	.align		8
        /*00f8*/ 	.dword	_ZN34_INTERNAL_47af9c8a_4_k_cu_c4ca7a766thrust24THRUST_300001_SM_1000_NS8cuda_cub3parE
	.align		8
        /*0100*/ 	.dword	_ZN34_INTERNAL_47af9c8a_4_k_cu_c4ca7a766thrust24THRUST_300001_SM_1000_NS8cuda_cub10par_nosyncE
	.align		8
        /*0108*/ 	.dword	_ZN34_INTERNAL_47af9c8a_4_k_cu_c4ca7a766thrust24THRUST_300001_SM_1000_NS6system6detail10sequential3seqE
	.align		8
        /*0110*/ 	.dword	_ZN34_INTERNAL_47af9c8a_4_k_cu_c4ca7a766thrust24THRUST_300001_SM_1000_NS12placeholders2_1E
	.align		8
        /*0118*/ 	.dword	_ZN34_INTERNAL_47af9c8a_4_k_cu_c4ca7a766thrust24THRUST_300001_SM_1000_NS12placeholders2_2E
	.align		8
        /*0120*/ 	.dword	_ZN34_INTERNAL_47af9c8a_4_k_cu_c4ca7a766thrust24THRUST_300001_SM_1000_NS12placeholders2_3E
	.align		8
        /*0128*/ 	.dword	_ZN34_INTERNAL_47af9c8a_4_k_cu_c4ca7a766thrust24THRUST_300001_SM_1000_NS12placeholders2_4E
	.align		8
        /*0130*/ 	.dword	_ZN34_INTERNAL_47af9c8a_4_k_cu_c4ca7a766thrust24THRUST_300001_SM_1000_NS12placeholders2_5E
	.align		8
        /*0138*/ 	.dword	_ZN34_INTERNAL_47af9c8a_4_k_cu_c4ca7a766thrust24THRUST_300001_SM_1000_NS12placeholders2_6E
	.align		8
        /*0140*/ 	.dword	_ZN34_INTERNAL_47af9c8a_4_k_cu_c4ca7a766thrust24THRUST_300001_SM_1000_NS12placeholders2_7E
	.align		8
        /*0148*/ 	.dword	_ZN34_INTERNAL_47af9c8a_4_k_cu_c4ca7a766thrust24THRUST_300001_SM_1000_NS12placeholders2_8E
	.align		8
        /*0150*/ 	.dword	_ZN34_INTERNAL_47af9c8a_4_k_cu_c4ca7a766thrust24THRUST_300001_SM_1000_NS12placeholders2_9E
	.align		8
        /*0158*/ 	.dword	_ZN34_INTERNAL_47af9c8a_4_k_cu_c4ca7a766thrust24THRUST_300001_SM_1000_NS12placeholders3_10E
	.align		8
        /*0160*/ 	.dword	_ZN34_INTERNAL_47af9c8a_4_k_cu_c4ca7a766thrust24THRUST_300001_SM_1000_NS3seqE
	.align		8
        /*0168*/ 	.dword	$str
	.align		8
        /*0170*/ 	.dword	$str$1
	.align		8
        /*0178*/ 	.dword	$str$2
	.align		8
        /*0180*/ 	.dword	$str$3
	.align		8
        /*0188*/ 	.dword	$str$4
	.align		8
        /*0190*/ 	.dword	$str$5
	.align		8
        /*0198*/ 	.dword	vprintf


//--------------------- .text._ZN3cub18CUB_300001_SM_10006detail11EmptyKernelIvEEvv --------------------------
	.section	.text._ZN3cub18CUB_300001_SM_10006detail11EmptyKernelIvEEvv,"ax",@progbits
	.align	128
        .global         _ZN3cub18CUB_300001_SM_10006detail11EmptyKernelIvEEvv
        .type           _ZN3cub18CUB_300001_SM_10006detail11EmptyKernelIvEEvv,@function
        .size           _ZN3cub18CUB_300001_SM_10006detail11EmptyKernelIvEEvv,(.L_x_13 - _ZN3cub18CUB_300001_SM_10006detail11EmptyKernelIvEEvv)
        .other          _ZN3cub18CUB_300001_SM_10006detail11EmptyKernelIvEEvv,@"STO_CUDA_ENTRY STV_DEFAULT"
_ZN3cub18CUB_300001_SM_10006detail11EmptyKernelIvEEvv:
.text._ZN3cub18CUB_300001_SM_10006detail11EmptyKernelIvEEvv:
[----:B------:R-:W-:Y:S01]  /*0000*/  LDC R1, c[0x0][0x37c] ;  /* 0x0000df00ff017b82 */ /* 0x000fe20000000800 */
[----:B------:R-:W-:Y:S05]  /*0010*/  EXIT ;  /* 0x000000000000794d */ /* 0x000fea0003800000 */
.L_x_0:
[----:B------:R-:W-:-:S00]  /*0020*/  BRA `(.L_x_0) ;  /* 0xfffffffc00fc7947 */ /* 0x000fc0000383ffff */
[----:B------:R-:W-:-:S00]  /*0030*/  NOP ;  /* 0x0000000000007918 */ /* 0x000fc00000000000 */
        /* <DEDUP_REMOVED lines=12> */
.L_x_13:


//--------------------- .text._Z6grid3Diiii       --------------------------
	.section	.text._Z6grid3Diiii,"ax",@progbits
	.align	128
        .global         _Z6grid3Diiii
        .type           _Z6grid3Diiii,@function
        .size           _Z6grid3Diiii,(.L_x_12 - _Z6grid3Diiii)
        .other          _Z6grid3Diiii,@"STO_CUDA_ENTRY STV_DEFAULT"
_Z6grid3Diiii:
.text._Z6grid3Diiii:
[----:B------:R-:W0:Y:S01]  /*0000*/  LDC R1, c[0x0][0x37c] ;  /* 0x0000df00ff017b82 */ /* 0x000e220000000800 */
[----:B------:R-:W1:Y:S01]  /*0010*/  S2R R25, SR_TID.Y ;  /* 0x0000000000197919 */ /* 0x000e620000002200 */
[----:B------:R-:W2:Y:S01]  /*0020*/  LDCU UR39, c[0x0][0x2fc] ;  /* 0x00005f80ff2777ac */ /* 0x000ea20008000800 */
[----:B0-----:R-:W-:-:S05]  /*0030*/  IADD3 R1, PT, PT, R1, -0x28, RZ ;  /* 0xffffffd801017810 */ /* 0x001fca0007ffe0ff */
[----:B------:R-:W0:Y:S01]  /*0040*/  S2UR UR40, SR_CTAID.X ;  /* 0x00000000002879c3 */ /* 0x000e220000002500 */
[----:B------:R-:W1:Y:S01]  /*0050*/  S2R R2, SR_CTAID.Y ;  /* 0x0000000000027919 */ /* 0x000e620000002600 */
[----:B------:R-:W3:Y:S01]  /*0060*/  LDCU UR41, c[0x0][0x360] ;  /* 0x00006c00ff2977ac */ /* 0x000ee20008000800 */
[----:B------:R-:W-:Y:S01]  /*0070*/  R2UR UR4, R1 ;  /* 0x00000000010472ca */ /* 0x000fe200000e0000 */
[----:B------:R-:W3:Y:S01]  /*0080*/  S2R R0, SR_TID.X ;  /* 0x0000000000007919 */ /* 0x000ee20000002100 */
[----:B------:R-:W1:Y:S01]  /*0090*/  LDCU UR42, c[0x0][0x364] ;  /* 0x00006c80ff2a77ac */ /* 0x000e620008000800 */
[----:B------:R-:W3:Y:S01]  /*00a0*/  S2R R3, SR_CTAID.X ;  /* 0x0000000000037919 */ /* 0x000ee20000002500 */
[----:B------:R-:W4:Y:S01]  /*00b0*/  LDCU.64 UR6, c[0x0][0x380] ;  /* 0x00007000ff0677ac */ /* 0x000f220008000a00 */
[----:B------:R-:W5:Y:S01]  /*00c0*/  S2R R6, SR_TID.Z ;  /* 0x0000000000067919 */ /* 0x000f620000002300 */
[----:B------:R-:W5:Y:S01]  /*00d0*/  LDCU UR43, c[0x0][0x368] ;  /* 0x00006d00ff2b77ac */ /* 0x000f620008000800 */
[----:B------:R-:W5:Y:S01]  /*00e0*/  S2R R5, SR_CTAID.Z ;  /* 0x0000000000057919 */ /* 0x000f620000002700 */
[----:B------:R-:W0:Y:S01]  /*00f0*/  LDCU UR5, c[0x0][0x388] ;  /* 0x00007100ff0577ac */ /* 0x000e220008000800 */
[----:B------:R-:W2:Y:S01]  /*0100*/  LDCU UR38, c[0x0][0x2f8] ;  /* 0x00005f00ff2677ac */ /* 0x000ea20008000800 */
[----:B-1----:R-:W-:-:S05]  /*0110*/  IMAD R17, R2, UR42, R25 ;  /* 0x0000002a02117c24 */ /* 0x002fca000f8e0219 */
[----:B----4-:R-:W-:Y:S01]  /*0120*/  ISETP.GE.AND P0, PT, R17, UR7, PT ;  /* 0x0000000711007c0c */ /* 0x010fe2000bf06270 */
[----:B--2---:R-:W-:Y:S01]  /*0130*/  UIADD3 UR38, UP0, UPT, UR4, UR38, URZ ;  /* 0x0000002604267290 */ /* 0x004fe2000ff1e0ff */
[----:B---3--:R-:W-:-:S03]  /*0140*/  IMAD R2, R3, UR41, R0 ;  /* 0x0000002903027c24 */ /* 0x008fc6000f8e0200 */
[----:B------:R-:W-:Y:S02]  /*0150*/  UIADD3.X UR39, UPT, UPT, URZ, UR39, URZ, UP0, !UPT ;  /* 0x00000027ff277290 */ /* 0x000fe400087fe4ff */
[----:B------:R-:W-:Y:S01]  /*0160*/  ISETP.GE.OR P0, PT, R2, UR6, P0 ;  /* 0x0000000602007c0c */ /* 0x000fe20008706670 */
[----:B------:R-:W1:Y:S01]  /*0170*/  S2UR UR6, SR_CTAID.Z ;  /* 0x00000000000679c3 */ /* 0x000e620000002700 */
[----:B-----5:R-:W-:-:S05]  /*0180*/  IMAD R16, R5, UR43, R6 ;  /* 0x0000002b05107c24 */ /* 0x020fca000f8e0206 */
[----:B0-----:R-:W-:Y:S02]  /*0190*/  ISETP.GE.OR P0, PT, R16, UR5, P0 ;  /* 0x0000000510007c0c */ /* 0x001fe40008706670 */
[----:B------:R-:W0:Y:S11]  /*01a0*/  S2UR UR5, SR_CTAID.Y ;  /* 0x00000000000579c3 */ /* 0x000e360000002600 */
[----:B01----:R-:W-:Y:S05]  /*01b0*/  @P0 EXIT ;  /* 0x000000000000094d */ /* 0x003fea0003800000 */
[----:B------:R-:W0:Y:S01]  /*01c0*/  LDC.64 R4, c[0x4][RZ] ;  /* 0x01000000ff047b82 */ /* 0x000e220000000a00 */
[----:B------:R-:W1:Y:S01]  /*01d0*/  LDCU UR44, c[0x0][0x370] ;  /* 0x00006e00ff2c77ac */ /* 0x000e620008000800 */
[----:B------:R-:W-:Y:S01]  /*01e0*/  IMAD R25, R6, UR42, R25 ;  /* 0x0000002a06197c24 */ /* 0x000fe2000f8e0219 */
[----:B------:R-:W-:Y:S01]  /*01f0*/  BSSY.RECONVERGENT B0, `(.L_x_1) ;  /* 0x000001a000007945 */ /* 0x000fe20003800200 */
[----:B------:R-:W2:Y:S02]  /*0200*/  LDCU UR45, c[0x0][0x374] ;  /* 0x00006e80ff2d77ac */ /* 0x000ea40008000800 */
[----:B------:R-:W-:Y:S01]  /*0210*/  IMAD R25, R25, UR41, R0 ;  /* 0x0000002919197c24 */ /* 0x000fe2000f8e0200 */
[----:B------:R-:W-:Y:S01]  /*0220*/  UIMAD UR4, UR41, UR42, URZ ;  /* 0x0000002a290472a4 */ /* 0x000fe2000f8e02ff */
[----:B------:R-:W3:Y:S03]  /*0230*/  LDCU.64 UR36, c[0x0][0x358] ;  /* 0x00006b00ff2477ac */ /* 0x000ee60008000a00 */
[----:B------:R-:W-:-:S06]  /*0240*/  UIMAD UR4, UR4, UR43, URZ ;  /* 0x0000002b040472a4 */ /* 0x000fcc000f8e02ff */
[----:B------:R-:W-:Y:S01]  /*0250*/  IMAD.U32 R6, RZ, RZ, UR4 ;  /* 0x00000004ff067e24 */ /* 0x000fe2000f8e00ff */
[----:B--2---:R-:W-:Y:S01]  /*0260*/  UIMAD UR5, UR6, UR45, UR5 ;  /* 0x0000002d060572a4 */ /* 0x004fe2000f8e0205 */
[----:B0-----:R-:W-:-:S03]  /*0270*/  IMAD.WIDE.U32 R4, R16, 0x100000, R4 ;  /* 0x0010000010047825 */ /* 0x001fc600078e0004 */
[----:B-1----:R-:W-:Y:S01]  /*0280*/  UIMAD UR40, UR5, UR44, UR40 ;  /* 0x0000002c052872a4 */ /* 0x002fe2000f8e0228 */
[----:B------:R-:W-:-:S05]  /*0290*/  IMAD.WIDE.U32 R4, R17, 0x800, R4 ;  /* 0x0000080011047825 */ /* 0x000fca00078e0004 */
[----:B------:R-:W-:Y:S02]  /*02a0*/  IMAD R3, R6, UR40, R25 ;  /* 0x0000002806037c24 */ /* 0x000fe4000f8e0219 */
[----:B------:R-:W-:-:S03]  /*02b0*/  IMAD.WIDE R30, R2, 0x4, R4 ;  /* 0x00000004021e7825 */ /* 0x000fc600078e0204 */
[----:B------:R-:W-:Y:S02]  /*02c0*/  I2FP.F32.S32 R0, R3 ;  /* 0x0000000300007245 */ /* 0x000fe40000201400 */
[----:B---3--:R0:W-:Y:S02]  /*02d0*/  STG.E desc[UR36][R30.64], R3 ;  /* 0x000000031e007986 */ /* 0x0081e4000c101924 */
[----:B------:R-:W-:Y:S01]  /*02e0*/  IADD3 R4, PT, PT, R0, -0xd000000, RZ ;  /* 0xf300000000047810 */ /* 0x000fe20007ffe0ff */
[----:B------:R0:W1:Y:S03]  /*02f0*/  MUFU.RSQ R5, R0 ;  /* 0x0000000000057308 */ /* 0x0000660000001400 */
[----:B------:R-:W-:-:S13]  /*0300*/  ISETP.GT.U32.AND P0, PT, R4, 0x727fffff, PT ;  /* 0x727fffff0400780c */ /* 0x000fda0003f04070 */
[----:B0-----:R-:W-:Y:S05]  /*0310*/  @!P0 BRA `(.L_x_2) ;  /* 0x00000000000c8947 */ /* 0x001fea0003800000 */
[----:B------:R-:W-:-:S07]  /*0320*/  MOV R9, 0x340 ;  /* 0x0000034000097802 */ /* 0x000fce0000000f00 */
[----:B-1----:R-:W-:Y:S05]  /*0330*/  CALL.REL.NOINC `($__internal_0_$__cuda_sm20_sqrt_rn_f32_slowpath) ;  /* 0x0000000400907944 */ /* 0x002fea0003c00000 */
[----:B------:R-:W-:Y:S05]  /*0340*/  BRA `(.L_x_3) ;  /* 0x0000000000107947 */ /* 0x000fea0003800000 */
.L_x_2:
[----:B-1----:R-:W-:Y:S01]  /*0350*/  FMUL.FTZ R7, R0, R5 ;  /* 0x0000000500077220 */ /* 0x002fe20000410000 */
[----:B------:R-:W-:-:S03]  /*0360*/  FMUL.FTZ R5, R5, 0.5 ;  /* 0x3f00000005057820 */ /* 0x000fc60000410000 */
[----:B------:R-:W-:-:S04]  /*0370*/  FFMA R0, -R7, R7, R0 ;  /* 0x0000000707007223 */ /* 0x000fc80000000100 */
[----:B------:R-:W-:-:S07]  /*0380*/  FFMA R7, R0, R5, R7 ;  /* 0x0000000500077223 */ /* 0x000fce0000000007 */
.L_x_3:
[----:B------:R-:W-:Y:S05]  /*0390*/  BSYNC.RECONVERGENT B0 ;  /* 0x0000000000007941 */ /* 0x000fea0003800200 */
.L_x_1:
[----:B------:R-:W0:Y:S01]  /*03a0*/  LDC.64 R4, c[0x4][0x8] ;  /* 0x01000200ff047b82 */ /* 0x000e220000000a00 */
[----:B------:R-:W1:Y:S02]  /*03b0*/  LDCU UR4, c[0x0][0x38c] ;  /* 0x00007180ff0477ac */ /* 0x000e640008000800 */
[----:B-1----:R-:W-:Y:S01]  /*03c0*/  ISETP.NE.AND P0, PT, R3, UR4, PT ;  /* 0x0000000403007c0c */ /* 0x002fe2000bf05270 */
[----:B0-----:R-:W-:-:S04]  /*03d0*/  IMAD.WIDE.U32 R4, R16, 0x100000, R4 ;  /* 0x0010000010047825 */ /* 0x001fc800078e0004 */
[----:B------:R-:W-:-:S04]  /*03e0*/  IMAD.WIDE.U32 R4, R17, 0x800, R4 ;  /* 0x0000080011047825 */ /* 0x000fc800078e0004 */
[----:B------:R-:W-:-:S05]  /*03f0*/  IMAD.WIDE R28, R2, 0x4, R4 ;  /* 0x00000004021c7825 */ /* 0x000fca00078e0204 */
[----:B------:R0:W-:Y:S01]  /*0400*/  STG.E desc[UR36][R28.64], R7 ;  /* 0x000000071c007986 */ /* 0x0001e2000c101924 */
[----:B------:R-:W-:Y:S05]  /*0410*/  @P0 EXIT ;  /* 0x000000000000094d */ /* 0x000fea0003800000 */
[----:B------:R-:W1:Y:S01]  /*0420*/  LDC.64 R10, c[0x0][0x380] ;  /* 0x0000e000ff0a7b82 */ /* 0x000e620000000a00 */
[----:B------:R-:W-:Y:S01]  /*0430*/  MOV R0, 0x198 ;  /* 0x0000019800007802 */ /* 0x000fe20000000f00 */
[----:B------:R-:W2:Y:S01]  /*0440*/  LDCU.64 UR4, c[0x4][0x168] ;  /* 0x01002d00ff0477ac */ /* 0x000ea20008000a00 */
[----:B------:R-:W-:Y:S01]  /*0450*/  IMAD.U32 R6, RZ, RZ, UR38 ;  /* 0x00000026ff067e24 */ /* 0x000fe2000f8e00ff */
[----:B0-----:R-:W-:-:S04]  /*0460*/  MOV R7, UR39 ;  /* 0x0000002700077c02 */ /* 0x001fc80008000f00 */
[----:B------:R-:W0:Y:S08]  /*0470*/  LDC R12, c[0x0][0x388] ;  /* 0x0000e200ff0c7b82 */ /* 0x000e300000000800 */
[----:B------:R-:W3:Y:S01]  /*0480*/  LDC R18, c[0x0][0x378] ;  /* 0x0000de00ff127b82 */ /* 0x000ee20000000800 */
[----:B--2---:R-:W-:Y:S01]  /*0490*/  IMAD.U32 R4, RZ, RZ, UR4 ;  /* 0x00000004ff047e24 */ /* 0x004fe2000f8e00ff */
[----:B------:R-:W-:Y:S01]  /*04a0*/  MOV R5, UR5 ;  /* 0x0000000500057c02 */ /* 0x000fe20008000f00 */
[----:B-1----:R-:W-:Y:S01]  /*04b0*/  IMAD R13, R11, R10, RZ ;  /* 0x0000000a0b0d7224 */ /* 0x002fe200078e02ff */
[----:B------:R1:W-:Y:S04]  /*04c0*/  STL.64 [R1], R10 ;  /* 0x0000000a01007387 */ /* 0x0003e80000100a00 */
[----:B------:R1:W2:Y:S01]  /*04d0*/  LDC.64 R8, c[0x4][R0] ;  /* 0x0100000000087b82 */ /* 0x0002a20000000a00 */
[----:B0-----:R-:W-:-:S05]  /*04e0*/  IMAD R13, R13, R12, RZ ;  /* 0x0000000c0d0d7224 */ /* 0x001fca00078e02ff */
[----:B------:R1:W-:Y:S02]  /*04f0*/  STL.64 [R1+0x8], R12 ;  /* 0x0000080c01007387 */ /* 0x0003e40000100a00 */
[----:B------:R-:W-:-:S07]  /*0500*/  LEPC R20, `(.L_x_4) ;  /* 0x000000001014794e */ /* 0x000fce0000000000 */
[----:B-123--:R-:W-:Y:S05]  /*0510*/  CALL.ABS.NOINC R8 ;  /* 0x0000000008007343 */ /* 0x00efea0003c00000 */
.L_x_4:
[----:B------:R-:W-:Y:S02]  /*0520*/  UIMAD UR4, UR41, UR42, URZ ;  /* 0x0000002a290472a4 */ /* 0x000fe4000f8e02ff */
[----:B------:R-:W-:Y:S01]  /*0530*/  MOV R10, UR41 ;  /* 0x00000029000a7c02 */ /* 0x000fe20008000f00 */
[----:B------:R-:W-:Y:S01]  /*0540*/  IMAD.U32 R11, RZ, RZ, UR42 ;  /* 0x0000002aff0b7e24 */ /* 0x000fe2000f8e00ff */
[----:B------:R-:W-:Y:S01]  /*0550*/  MOV R22, UR43 ;  /* 0x0000002b00167c02 */ /* 0x000fe20008000f00 */
[----:B------:R-:W0:Y:S01]  /*0560*/  LDCU.64 UR6, c[0x4][0x170] ;  /* 0x01002e00ff0677ac */ /* 0x000e220008000a00 */
[----:B------:R-:W-:Y:S01]  /*0570*/  MOV R26, 0x198 ;  /* 0x00000198001a7802 */ /* 0x000fe20000000f00 */
[----:B------:R-:W-:Y:S01]  /*0580*/  IMAD.U32 R23, RZ, RZ, UR4 ;  /* 0x00000004ff177e24 */ /* 0x000fe2000f8e00ff */
[----:B------:R1:W-:Y:S01]  /*0590*/  STL.64 [R1], R10 ;  /* 0x0000000a01007387 */ /* 0x0003e20000100a00 */
[----:B------:R-:W-:Y:S01]  /*05a0*/  UIMAD UR4, UR44, UR45, URZ ;  /* 0x0000002d2c0472a4 */ /* 0x000fe2000f8e02ff */
[----:B------:R1:W2:Y:S01]  /*05b0*/  LDC.64 R8, c[0x4][R26] ;  /* 0x010000001a087b82 */ /* 0x0002a20000000a00 */
[----:B------:R-:W-:Y:S01]  /*05c0*/  IMAD R23, R23, UR43, RZ ;  /* 0x0000002b17177c24 */ /* 0x000fe2000f8e02ff */
[----:B------:R-:W-:Y:S01]  /*05d0*/  MOV R7, UR39 ;  /* 0x0000002700077c02 */ /* 0x000fe20008000f00 */
[----:B------:R-:W-:-:S02]  /*05e0*/  IMAD.U32 R6, RZ, RZ, UR38 ;  /* 0x00000026ff067e24 */ /* 0x000fc4000f8e00ff */
[----:B------:R-:W-:Y:S01]  /*05f0*/  IMAD R19, R18, UR4, RZ ;  /* 0x0000000412137c24 */ /* 0x000fe2000f8e02ff */
[----:B------:R1:W-:Y:S01]  /*0600*/  STL.64 [R1+0x8], R22 ;  /* 0x0000081601007387 */ /* 0x0003e20000100a00 */
[----:B0-----:R-:W-:Y:S01]  /*0610*/  IMAD.U32 R4, RZ, RZ, UR6 ;  /* 0x00000006ff047e24 */ /* 0x001fe2000f8e00ff */
[----:B------:R-:W-:-:S07]  /*0620*/  MOV R5, UR7 ;  /* 0x0000000700057c02 */ /* 0x000fce0008000f00 */
[----:B------:R-:W-:-:S07]  /*0630*/  LEPC R20, `(.L_x_5) ;  /* 0x000000001014794e */ /* 0x000fce0000000000 */
[----:B-12---:R-:W-:Y:S05]  /*0640*/  CALL.ABS.NOINC R8 ;  /* 0x0000000008007343 */ /* 0x006fea0003c00000 */
.L_x_5:
[----:B------:R-:W-:Y:S01]  /*0650*/  MOV R10, UR44 ;  /* 0x0000002c000a7c02 */ /* 0x000fe20008000f00 */
[----:B------:R-:W-:Y:S01]  /*0660*/  IMAD.U32 R11, RZ, RZ, UR45 ;  /* 0x0000002dff0b7e24 */ /* 0x000fe2000f8e00ff */
[----:B------:R0:W-:Y:S01]  /*0670*/  STL.64 [R1+0x8], R18 ;  /* 0x0000081201007387 */ /* 0x0001e20000100a00 */
[----:B------:R0:W1:Y:S01]  /*0680*/  LDC.64 R8, c[0x4][R26] ;  /* 0x010000001a087b82 */ /* 0x0000620000000a00 */
[----:B------:R-:W2:Y:S01]  /*0690*/  LDCU.64 UR4, c[0x4][0x178] ;  /* 0x01002f00ff0477ac */ /* 0x000ea20008000a00 */
[----:B------:R-:W-:Y:S01]  /*06a0*/  IMAD.U32 R6, RZ, RZ, UR38 ;  /* 0x00000026ff067e24 */ /* 0x000fe2000f8e00ff */
[----:B------:R0:W-:Y:S01]  /*06b0*/  STL.64 [R1], R10 ;  /* 0x0000000a01007387 */ /* 0x0001e20000100a00 */
[----:B------:R-:W-:Y:S02]  /*06c0*/  MOV R7, UR39 ;  /* 0x0000002700077c02 */ /* 0x000fe40008000f00 */
[----:B--2---:R-:W-:Y:S02]  /*06d0*/  MOV R4, UR4 ;  /* 0x0000000400047c02 */ /* 0x004fe40008000f00 */
[----:B0-----:R-:W-:-:S07]  /*06e0*/  MOV R5, UR5 ;  /* 0x0000000500057c02 */ /* 0x001fce0008000f00 */
[----:B------:R-:W-:-:S07]  /*06f0*/  LEPC R20, `(.L_x_6) ;  /* 0x000000001014794e */ /* 0x000fce0000000000 */
[----:B-1----:R-:W-:Y:S05]  /*0700*/  CALL.ABS.NOINC R8 ;  /* 0x0000000008007343 */ /* 0x002fea0003c00000 */
.L_x_6:
[----:B------:R-:W-:Y:S01]  /*0710*/  IMAD R0, R23, R19, RZ ;  /* 0x0000001317007224 */ /* 0x000fe200078e02ff */
[----:B------:R0:W1:Y:S01]  /*0720*/  LDC.64 R8, c[0x4][R26] ;  /* 0x010000001a087b82 */ /* 0x0000620000000a00 */
[----:B------:R-:W2:Y:S01]  /*0730*/  LDCU.64 UR4, c[0x4][0x180] ;  /* 0x01003000ff0477ac */ /* 0x000ea20008000a00 */
[----:B------:R-:W-:Y:S02]  /*0740*/  MOV R6, UR38 ;  /* 0x0000002600067c02 */ /* 0x000fe40008000f00 */
[----:B------:R0:W-:Y:S01]  /*0750*/  STL [R1], R0 ;  /* 0x0000000001007387 */ /* 0x0001e20000100800 */
[----:B------:R-:W-:Y:S02]  /*0760*/  MOV R7, UR39 ;  /* 0x0000002700077c02 */ /* 0x000fe40008000f00 */
[----:B--2---:R-:W-:Y:S01]  /*0770*/  MOV R4, UR4 ;  /* 0x0000000400047c02 */ /* 0x004fe20008000f00 */
[----:B0-----:R-:W-:-:S07]  /*0780*/  IMAD.U32 R5, RZ, RZ, UR5 ;  /* 0x00000005ff057e24 */ /* 0x001fce000f8e00ff */
[----:B------:R-:W-:-:S07]  /*0790*/  LEPC R20, `(.L_x_7) ;  /* 0x000000001014794e */ /* 0x000fce0000000000 */
[----:B-1----:R-:W-:Y:S05]  /*07a0*/  CALL.ABS.NOINC R8 ;  /* 0x0000000008007343 */ /* 0x002fea0003c00000 */
.L_x_7:
[----:B------:R-:W2:Y:S04]  /*07b0*/  LDG.E R28, desc[UR36][R28.64] ;  /* 0x000000241c1c7981 */ /* 0x000ea8000c1e1900 */
[----:B------:R-:W3:Y:S01]  /*07c0*/  LDG.E R3, desc[UR36][R30.64] ;  /* 0x000000241e037981 */ /* 0x000ee2000c1e1900 */
[----:B------:R0:W1:Y:S01]  /*07d0*/  LDC.64 R10, c[0x4][R26] ;  /* 0x010000001a0a7b82 */ /* 0x0000620000000a00 */
[----:B------:R-:W4:Y:S01]  /*07e0*/  LDCU.64 UR4, c[0x4][0x188] ;  /* 0x01003100ff0477ac */ /* 0x000f220008000a00 */
[----:B------:R-:W-:Y:S01]  /*07f0*/  MOV R6, UR38 ;  /* 0x0000002600067c02 */ /* 0x000fe20008000f00 */
[----:B------:R0:W-:Y:S01]  /*0800*/  STL.64 [R1], R16 ;  /* 0x0000001001007387 */ /* 0x0001e20000100a00 */
[----:B------:R-:W-:-:S03]  /*0810*/  IMAD.U32 R7, RZ, RZ, UR39 ;  /* 0x00000027ff077e24 */ /* 0x000fc6000f8e00ff */
[----:B------:R0:W-:Y:S04]  /*0820*/  STL.64 [R1+0x10], R16 ;  /* 0x0000101001007387 */ /* 0x0001e80000100a00 */
[----:B------:R0:W-:Y:S01]  /*0830*/  STL [R1+0x18], R2 ;  /* 0x0000180201007387 */ /* 0x0001e20000100800 */
[----:B----4-:R-:W-:Y:S01]  /*0840*/  IMAD.U32 R4, RZ, RZ, UR4 ;  /* 0x00000004ff047e24 */ /* 0x010fe2000f8e00ff */
[----:B------:R-:W-:Y:S01]  /*0850*/  MOV R5, UR5 ;  /* 0x0000000500057c02 */ /* 0x000fe20008000f00 */
[----:B--2---:R-:W2:Y:S01]  /*0860*/  F2F.F64.F32 R8, R28 ;  /* 0x0000001c00087310 */ /* 0x004ea20000201800 */
[----:B---3--:R0:W-:Y:S04]  /*0870*/  STL.64 [R1+0x8], R2 ;  /* 0x0000080201007387 */ /* 0x0081e80000100a00 */
[----:B-12---:R0:W-:Y:S02]  /*0880*/  STL.64 [R1+0x20], R8 ;  /* 0x0000200801007387 */ /* 0x0061e40000100a00 */
[----:B------:R-:W-:-:S07]  /*0890*/  LEPC R20, `(.L_x_8) ;  /* 0x000000001014794e */ /* 0x000fce0000000000 */
[----:B0-----:R-:W-:Y:S05]  /*08a0*/  CALL.ABS.NOINC R10 ;  /* 0x000000000a007343 */ /* 0x001fea0003c00000 */
.L_x_8:
[----:B------:R-:W0:Y:S01]  /*08b0*/  LDC R24, c[0x0][0x38c] ;  /* 0x0000e300ff187b82 */ /* 0x000e220000000800 */
[----:B------:R-:W-:Y:S01]  /*08c0*/  MOV R0, UR40 ;  /* 0x0000002800007c02 */ /* 0x000fe20008000f00 */
[----:B------:R-:W1:Y:S01]  /*08d0*/  LDCU.64 UR4, c[0x4][0x190] ;  /* 0x01003200ff0477ac */ /* 0x000e620008000a00 */
[----:B------:R-:W-:Y:S02]  /*08e0*/  MOV R6, UR38 ;  /* 0x0000002600067c02 */ /* 0x000fe40008000f00 */
[----:B------:R-:W-:Y:S01]  /*08f0*/  MOV R7, UR39 ;  /* 0x0000002700077c02 */ /* 0x000fe20008000f00 */
[----:B------:R2:W-:Y:S02]  /*0900*/  STL [R1+0x8], R0 ;  /* 0x0000080001007387 */ /* 0x0005e40000100800 */
[----:B------:R-:W3:Y:S01]  /*0910*/  LDC.64 R26, c[0x4][R26] ;  /* 0x010000001a1a7b82 */ /* 0x000ee20000000a00 */
[----:B-1----:R-:W-:Y:S01]  /*0920*/  MOV R4, UR4 ;  /* 0x0000000400047c02 */ /* 0x002fe20008000f00 */
[----:B------:R-:W-:Y:S01]  /*0930*/  IMAD.U32 R5, RZ, RZ, UR5 ;  /* 0x00000005ff057e24 */ /* 0x000fe2000f8e00ff */
[----:B0-----:R2:W-:Y:S06]  /*0940*/  STL.64 [R1], R24 ;  /* 0x0000001801007387 */ /* 0x0015ec0000100a00 */
[----:B------:R-:W-:-:S07]  /*0950*/  LEPC R20, `(.L_x_9) ;  /* 0x000000001014794e */ /* 0x000fce0000000000 */
[----:B--23--:R-:W-:Y:S05]  /*0960*/  CALL.ABS.NOINC R26 ;  /* 0x000000001a007343 */ /* 0x00cfea0003c00000 */
.L_x_9:
[----:B------:R-:W-:Y:S05]  /*0970*/  EXIT ;  /* 0x000000000000794d */ /* 0x000fea0003800000 */
        .weak           $__internal_0_$__cuda_sm20_sqrt_rn_f32_slowpath
        .type           $__internal_0_$__cuda_sm20_sqrt_rn_f32_slowpath,@function
        .size           $__internal_0_$__cuda_sm20_sqrt_rn_f32_slowpath,(.L_x_12 - $__internal_0_$__cuda_sm20_sqrt_rn_f32_slowpath)
$__internal_0_$__cuda_sm20_sqrt_rn_f32_slowpath:
[----:B------:R-:W-:-:S13]  /*0980*/  LOP3.LUT P0, RZ, R0, 0x7fffffff, RZ, 0xc0, !PT ;  /* 0x7fffffff00ff7812 */ /* 0x000fda000780c0ff */
[----:B------:R-:W-:Y:S01]  /*0990*/  @!P0 IMAD.MOV.U32 R4, RZ, RZ, R0 ;  /* 0x000000ffff048224 */ /* 0x000fe200078e0000 */
[----:B------:R-:W-:Y:S06]  /*09a0*/  @!P0 BRA `(.L_x_10) ;  /* 0x0000000000408947 */ /* 0x000fec0003800000 */
[----:B------:R-:W-:-:S13]  /*09b0*/  FSETP.GEU.FTZ.AND P0, PT, R0, RZ, PT ;  /* 0x000000ff0000720b */ /* 0x000fda0003f1e000 */
[----:B------:R-:W-:Y:S01]  /*09c0*/  @!P0 MOV R4, 0x7fffffff ;  /* 0x7fffffff00048802 */ /* 0x000fe20000000f00 */
[----:B------:R-:W-:Y:S06]  /*09d0*/  @!P0 BRA `(.L_x_10) ;  /* 0x0000000000348947 */ /* 0x000fec0003800000 */
[----:B------:R-:W-:-:S13]  /*09e0*/  FSETP.GTU.FTZ.AND P0, PT, |R0|, +INF , PT ;  /* 0x7f8000000000780b */ /* 0x000fda0003f1c200 */
[----:B------:R-:W-:Y:S01]  /*09f0*/  @P0 FADD.FTZ R4, R0, 1 ;  /* 0x3f80000000040421 */ /* 0x000fe20000010000 */
[----:B------:R-:W-:Y:S06]  /*0a00*/  @P0 BRA `(.L_x_10) ;  /* 0x0000000000280947 */ /* 0x000fec0003800000 */
[----:B------:R-:W-:-:S13]  /*0a10*/  FSETP.NEU.FTZ.AND P0, PT, |R0|, +INF , PT ;  /* 0x7f8000000000780b */ /* 0x000fda0003f1d200 */
[----:B------:R-:W-:-:S04]  /*0a20*/  @P0 FFMA R5, R0, 1.84467440737095516160e+19, RZ ;  /* 0x5f80000000050823 */ /* 0x000fc800000000ff */
[----:B------:R-:W0:Y:S02]  /*0a30*/  @P0 MUFU.RSQ R4, R5 ;  /* 0x0000000500040308 */ /* 0x000e240000001400 */
[----:B0-----:R-:W-:Y:S01]  /*0a40*/  @P0 FMUL.FTZ R6, R5, R4 ;  /* 0x0000000405060220 */ /* 0x001fe20000410000 */
[----:B------:R-:W-:Y:S01]  /*0a50*/  @P0 FMUL.FTZ R8, R4, 0.5 ;  /* 0x3f00000004080820 */ /* 0x000fe20000410000 */
[----:B------:R-:W-:Y:S02]  /*0a60*/  @!P0 MOV R4, R0 ;  /* 0x0000000000048202 */ /* 0x000fe40000000f00 */
[----:B------:R-:W-:-:S04]  /*0a70*/  @P0 FADD.FTZ R7, -R6, -RZ ;  /* 0x800000ff06070221 */ /* 0x000fc80000010100 */
[----:B------:R-:W-:-:S04]  /*0a80*/  @P0 FFMA R7, R6, R7, R5 ;  /* 0x0000000706070223 */ /* 0x000fc80000000005 */
[----:B------:R-:W-:-:S04]  /*0a90*/  @P0 FFMA R7, R7, R8, R6 ;  /* 0x0000000807070223 */ /* 0x000fc80000000006 */
[----:B------:R-:W-:-:S07]  /*0aa0*/  @P0 FMUL.FTZ R4, R7, 2.3283064365386962891e-10 ;  /* 0x2f80000007040820 */ /* 0x000fce0000410000 */
.L_x_10:
[----:B------:R-:W-:Y:S02]  /*0ab0*/  HFMA2 R5, -RZ, RZ, 0, 0 ;  /* 0x00000000ff057431 */ /* 0x000fe400000001ff */
[----:B------:R-:W-:Y:S01]  /*0ac0*/  IMAD.MOV.U32 R7, RZ, RZ, R4 ;  /* 0x000000ffff077224 */ /* 0x000fe200078e0004 */
[----:B------:R-:W-:-:S04]  /*0ad0*/  MOV R4, R9 ;  /* 0x0000000900047202 */ /* 0x000fc80000000f00 */
[----:B------:R-:W-:Y:S05]  /*0ae0*/  RET.REL.NODEC R4 `(_Z6grid3Diiii) ;  /* 0xfffffff404447950 */ /* 0x000fea0003c3ffff */
.L_x_11:
        /* <DEDUP_REMOVED lines=9> */
.L_x_12:


//--------------------- .nv.global.init           --------------------------
	.section	.nv.global.init,"aw",@progbits
.nv.global.init:
	.type		$str,@object
	.size		$str,($str$2 - $str)
$str:
        /*0000*/ 	.byte	0x61, 0x72, 0x72, 0x61, 0x79, 0x20, 0x73, 0x69, 0x7a, 0x65, 0x20, 0x25, 0x33, 0x64, 0x20, 0x78
        /*0010*/ 	.byte	0x20, 0x25, 0x33, 0x64, 0x20, 0x78, 0x20, 0x25, 0x33, 0x64, 0x20, 0x3d, 0x20, 0x25, 0x64, 0x0a
        /*0020*/ 	.byte	0x00
	.type		$str$2,@object
	.size		$str$2,($str$1 - $str$2)
$str$2:
        /*0021*/ 	.byte	0x74, 0x68, 0x72, 0x65, 0x61, 0x64, 0x20, 0x67, 0x72, 0x69, 0x64, 0x20, 0x25, 0x33, 0x64, 0x20
        /*0031*/ 	.byte	0x78, 0x20, 0x25, 0x33, 0x64, 0x20, 0x78, 0x20, 0x25, 0x33, 0x64, 0x20, 0x3d, 0x20, 0x25, 0x64
        /*0041*/ 	.byte	0x0a, 0x00
	.type		$str$1,@object
	.size		$str$1,($str$3 - $str$1)
$str$1:
        /*0043*/ 	.byte	0x74, 0x68, 0x72, 0x65, 0x61, 0x64, 0x20, 0x62, 0x6c, 0x6f, 0x63, 0x6b, 0x20, 0x25, 0x33, 0x64
        /*0053*/ 	.byte	0x20, 0x78, 0x20, 0x25, 0x33, 0x64, 0x20, 0x78, 0x20, 0x25, 0x33, 0x64, 0x20, 0x3d, 0x20, 0x25
        /*0063*/ 	.byte	0x64, 0x0a, 0x00
	.type		$str$3,@object
	.size		$str$3,($str$4 - $str$3)
$str$3:
        /*0066*/ 	.byte	0x74, 0x6f, 0x74, 0x61, 0x6c, 0x20, 0x6e, 0x75, 0x6d, 0x62, 0x65, 0x72, 0x20, 0x6f, 0x66, 0x20
        /*0076*/ 	.byte	0x74, 0x68, 0x72, 0x65, 0x61, 0x64, 0x73, 0x20, 0x69, 0x6e, 0x20, 0x67, 0x72, 0x69, 0x64, 0x20
        /*0086*/ 	.byte	0x25, 0x64, 0x0a, 0x00
	.type		$str$4,@object
	.size		$str$4,($str$5 - $str$4)
$str$4:
        /*008a*/ 	.byte	0x61, 0x5b, 0x25, 0x64, 0x5d, 0x5b, 0x25, 0x64, 0x5d, 0x5b, 0x25, 0x64, 0x5d, 0x20, 0x3d, 0x20
        /*009a*/ 	.byte	0x25, 0x69, 0x20, 0x61, 0x6e, 0x64, 0x20, 0x62, 0x5b, 0x25, 0x64, 0x5d, 0x5b, 0x25, 0x64, 0x5d
        /*00aa*/ 	.byte	0x5b, 0x25, 0x64, 0x5d, 0x20, 0x3d, 0x20, 0x25, 0x66, 0x0a, 0x00
	.type		$str$5,@object
	.size		$str$5,(.L_50 - $str$5)
$str$5:
        /*00b5*/ 	.byte	0x66, 0x6f, 0x72, 0x20, 0x74, 0x68, 0x72, 0x65, 0x61, 0x64, 0x20, 0x77, 0x69, 0x74, 0x68, 0x20
        /*00c5*/ 	.byte	0x33, 0x44, 0x2d, 0x72, 0x61, 0x6e, 0x6b, 0x3a, 0x20, 0x25, 0x64, 0x20, 0x0a, 0x31, 0x44, 0x2d
        /*00d5*/ 	.byte	0x72, 0x61, 0x6e, 0x6b, 0x3a, 0x20, 0x25, 0x64, 0x20, 0x62, 0x6c, 0x6f, 0x63, 0x6b, 0x20, 0x72
        /*00e5*/ 	.byte	0x61, 0x6e, 0x6b, 0x20, 0x69, 0x6e, 0x20, 0x67, 0x72, 0x69, 0x64, 0x20, 0x25, 0x64, 0x0a, 0x00
.L_50:


//--------------------- .nv.shared.reserved.0     --------------------------
	.section	.nv.shared.reserved.0,"aw",@nobits
	.weak		__nv_reservedSMEM_offset_0_alias
	.size		__nv_reservedSMEM_offset_0_alias, 0, 64
	.other		__nv_reservedSMEM_offset_0_alias,@"STO_CUDA_RESERVED_SHARED STV_DEFAULT"
__nv_reservedSMEM_offset_0_alias:
	.zero		0
	.zero		64


//--------------------- .nv.global                --------------------------
	.section	.nv.global,"aw",@nobits
	.align	4
.nv.global:
	.type		a,@object
	.size		a,(b - a)
a:
	.zero		268435456
	.type		b,@object
	.size		b,(_ZN34_INTERNAL_47af9c8a_4_k_cu_c4ca7a766thrust24THRUST_300001_SM_1000_NS12placeholders2_7E - b)
b:
	.zero		268435456
	.type		_ZN34_INTERNAL_47af9c8a_4_k_cu_c4ca7a766thrust24THRUST_300001_SM_1000_NS12placeholders2_7E,@object
	.size		_ZN34_INTERNAL_47af9c8a_4_k_cu_c4ca7a766thrust24THRUST_300001_SM_1000_NS12placeholders2_7E,(_ZN34_INTERNAL_47af9c8a_4_k_cu_c4ca7a764cuda3std3__45__cpo7crbeginE - _ZN34_INTERNAL_47af9c8a_4_k_cu_c4ca7a766thrust24THRUST_300001_SM_1000_NS12placeholders2_7E)
_ZN34_INTERNAL_47af9c8a_4_k_cu_c4ca7a766thrust24THRUST_300001_SM_1000_NS12placeholders2_7E:
	.zero		1
	.type		_ZN34_INTERNAL_47af9c8a_4_k_cu_c4ca7a764cuda3std3__45__cpo7crbeginE,@object
	.size		_ZN34_INTERNAL_47af9c8a_4_k_cu_c4ca7a764cuda3std3__45__cpo7crbeginE,(_ZN34_INTERNAL_47af9c8a_4_k_cu_c4ca7a764cuda3std6ranges3__45__cpo4nextE - _ZN34_INTERNAL_47af9c8a_4_k_cu_c4ca7a764cuda3std3__45__cpo7crbeginE)
_ZN34_INTERNAL_47af9c8a_4_k_cu_c4ca7a764cuda3std3__45__cpo7crbeginE:
	.zero		1
	.type		_ZN34_INTERNAL_47af9c8a_4_k_cu_c4ca7a764cuda3std6ranges3__45__cpo4nextE,@object
	.size		_ZN34_INTERNAL_47af9c8a_4_k_cu_c4ca7a764cuda3std6ranges3__45__cpo4nextE,(_ZN34_INTERNAL_47af9c8a_4_k_cu_c4ca7a766thrust24THRUST_300001_SM_1000_NS8cuda_cub10par_nosyncE - _ZN34_INTERNAL_47af9c8a_4_k_cu_c4ca7a764cuda3std6ranges3__45__cpo4nextE)
_ZN34_INTERNAL_47af9c8a_4_k_cu_c4ca7a764cuda3std6ranges3__45__cpo4nextE:
	.zero		1
	.type		_ZN34_INTERNAL_47af9c8a_4_k_cu_c4ca7a766thrust24THRUST_300001_SM_1000_NS8cuda_cub10par_nosyncE,@object
	.size		_ZN34_INTERNAL_47af9c8a_4_k_cu_c4ca7a766thrust24THRUST_300001_SM_1000_NS8cuda_cub10par_nosyncE,(_ZN34_INTERNAL_47af9c8a_4_k_cu_c4ca7a764cuda3std6ranges3__45__cpo4swapE - _ZN34_INTERNAL_47af9c8a_4_k_cu_c4ca7a766thrust24THRUST_300001_SM_1000_NS8cuda_cub10par_nosyncE)
_ZN34_INTERNAL_47af9c8a_4_k_cu_c4ca7a766thrust24THRUST_300001_SM_1000_NS8cuda_cub10par_nosyncE:
	.zero		1
	.type		_ZN34_INTERNAL_47af9c8a_4_k_cu_c4ca7a764cuda3std6ranges3__45__cpo4swapE,@object
	.size		_ZN34_INTERNAL_47af9c8a_4_k_cu_c4ca7a764cuda3std6ranges3__45__cpo4swapE,(_ZN34_INTERNAL_47af9c8a_4_k_cu_c4ca7a766thrust24THRUST_300001_SM_1000_NS3seqE - _ZN34_INTERNAL_47af9c8a_4_k_cu_c4ca7a764cuda3std6ranges3__45__cpo4swapE)
_ZN34_INTERNAL_47af9c8a_4_k_cu_c4ca7a764cuda3std6ranges3__45__cpo4swapE:
	.zero		1
	.type		_ZN34_INTERNAL_47af9c8a_4_k_cu_c4ca7a766thrust24THRUST_300001_SM_1000_NS3seqE,@object
	.size		_ZN34_INTERNAL_47af9c8a_4_k_cu_c4ca7a766thrust24THRUST_300001_SM_1000_NS3seqE,(_ZN34_INTERNAL_47af9c8a_4_k_cu_c4ca7a764cuda3std3__48in_placeE - _ZN34_INTERNAL_47af9c8a_4_k_cu_c4ca7a766thrust24THRUST_300001_SM_1000_NS3seqE)
_ZN34_INTERNAL_47af9c8a_4_k_cu_c4ca7a766thrust24THRUST_300001_SM_1000_NS3seqE:
	.zero		1
	.type		_ZN34_INTERNAL_47af9c8a_4_k_cu_c4ca7a764cuda3std3__48in_placeE,@object
	.size		_ZN34_INTERNAL_47af9c8a_4_k_cu_c4ca7a764cuda3std3__48in_placeE,(_ZN34_INTERNAL_47af9c8a_4_k_cu_c4ca7a764cuda3std6ranges3__45__cpo4sizeE - _ZN34_INTERNAL_47af9c8a_4_k_cu_c4ca7a764cuda3std3__48in_placeE)
_ZN34_INTERNAL_47af9c8a_4_k_cu_c4ca7a764cuda3std3__48in_placeE:
	.zero		1
	.type		_ZN34_INTERNAL_47af9c8a_4_k_cu_c4ca7a764cuda3std6ranges3__45__cpo4sizeE,@object
	.size		_ZN34_INTERNAL_47af9c8a_4_k_cu_c4ca7a764cuda3std6ranges3__45__cpo4sizeE,(_ZN34_INTERNAL_47af9c8a_4_k_cu_c4ca7a766thrust24THRUST_300001_SM_1000_NS12placeholders2_3E - _ZN34_INTERNAL_47af9c8a_4_k_cu_c4ca7a764cuda3std6ranges3__45__cpo4sizeE)
_ZN34_INTERNAL_47af9c8a_4_k_cu_c4ca7a764cuda3std6ranges3__45__cpo4sizeE:
	.zero		1
	.type		_ZN34_INTERNAL_47af9c8a_4_k_cu_c4ca7a766thrust24THRUST_300001_SM_1000_NS12placeholders2_3E,@object
	.size		_ZN34_INTERNAL_47af9c8a_4_k_cu_c4ca7a766thrust24THRUST_300001_SM_1000_NS12placeholders2_3E,(_ZN34_INTERNAL_47af9c8a_4_k_cu_c4ca7a764cuda3std3__45__cpo6cbeginE - _ZN34_INTERNAL_47af9c8a_4_k_cu_c4ca7a766thrust24THRUST_300001_SM_1000_NS12placeholders2_3E)
_ZN34_INTERNAL_47af9c8a_4_k_cu_c4ca7a766thrust24THRUST_300001_SM_1000_NS12placeholders2_3E:
	.zero		1
	.type		_ZN34_INTERNAL_47af9c8a_4_k_cu_c4ca7a764cuda3std3__45__cpo6cbeginE,@object
	.size		_ZN34_INTERNAL_47af9c8a_4_k_cu_c4ca7a764cuda3std3__45__cpo6cbeginE,(_ZN34_INTERNAL_47af9c8a_4_k_cu_c4ca7a764cuda3std6ranges3__45__cpo6cbeginE - _ZN34_INTERNAL_47af9c8a_4_k_cu_c4ca7a764cuda3std3__45__cpo6cbeginE)
_ZN34_INTERNAL_47af9c8a_4_k_cu_c4ca7a764cuda3std3__45__cpo6cbeginE:
	.zero		1
	.type		_ZN34_INTERNAL_47af9c8a_4_k_cu_c4ca7a764cuda3std6ranges3__45__cpo6cbeginE,@object
	.size		_ZN34_INTERNAL_47af9c8a_4_k_cu_c4ca7a764cuda3std6ranges3__45__cpo6cbeginE,(_ZN34_INTERNAL_47af9c8a_4_k_cu_c4ca7a766thrust24THRUST_300001_SM_1000_NS12placeholders2_9E - _ZN34_INTERNAL_47af9c8a_4_k_cu_c4ca7a764cuda3std6ranges3__45__cpo6cbeginE)
_ZN34_INTERNAL_47af9c8a_4_k_cu_c4ca7a764cuda3std6ranges3__45__cpo6cbeginE:
	.zero		1
	.type		_ZN34_INTERNAL_47af9c8a_4_k_cu_c4ca7a766thrust24THRUST_300001_SM_1000_NS12placeholders2_9E,@object
	.size		_ZN34_INTERNAL_47af9c8a_4_k_cu_c4ca7a766thrust24THRUST_300001_SM_1000_NS12placeholders2_9E,(_ZN34_INTERNAL_47af9c8a_4_k_cu_c4ca7a764cuda3std3__436_GLOBAL__N__47af9c8a_4_k_cu_c4ca7a766ignoreE - _ZN34_INTERNAL_47af9c8a_4_k_cu_c4ca7a766thrust24THRUST_300001_SM_1000_NS12placeholders2_9E)
_ZN34_INTERNAL_47af9c8a_4_k_cu_c4ca7a766thrust24THRUST_300001_SM_1000_NS12placeholders2_9E:
	.zero		1
	.type		_ZN34_INTERNAL_47af9c8a_4_k_cu_c4ca7a764cuda3std3__436_GLOBAL__N__47af9c8a_4_k_cu_c4ca7a766ignoreE,@object
	.size		_ZN34_INTERNAL_47af9c8a_4_k_cu_c4ca7a764cuda3std3__436_GLOBAL__N__47af9c8a_4_k_cu_c4ca7a766ignoreE,(_ZN34_INTERNAL_47af9c8a_4_k_cu_c4ca7a764cuda3std6ranges3__45__cpo4dataE - _ZN34_INTERNAL_47af9c8a_4_k_cu_c4ca7a764cuda3std3__436_GLOBAL__N__47af9c8a_4_k_cu_c4ca7a766ignoreE)
_ZN34_INTERNAL_47af9c8a_4_k_cu_c4ca7a764cuda3std3__436_GLOBAL__N__47af9c8a_4_k_cu_c4ca7a766ignoreE:
	.zero		1
	.type		_ZN34_INTERNAL_47af9c8a_4_k_cu_c4ca7a764cuda3std6ranges3__45__cpo4dataE,@object
	.size		_ZN34_INTERNAL_47af9c8a_4_k_cu_c4ca7a764cuda3std6ranges3__45__cpo4dataE,(_ZN34_INTERNAL_47af9c8a_4_k_cu_c4ca7a766thrust24THRUST_300001_SM_1000_NS12placeholders2_1E - _ZN34_INTERNAL_47af9c8a_4_k_cu_c4ca7a764cuda3std6ranges3__45__cpo4dataE)
_ZN34_INTERNAL_47af9c8a_4_k_cu_c4ca7a764cuda3std6ranges3__45__cpo4dataE:
	.zero		1
	.type		_ZN34_INTERNAL_47af9c8a_4_k_cu_c4ca7a766thrust24THRUST_300001_SM_1000_NS12placeholders2_1E,@object
	.size		_ZN34_INTERNAL_47af9c8a_4_k_cu_c4ca7a766thrust24THRUST_300001_SM_1000_NS12placeholders2_1E,(_ZN34_INTERNAL_47af9c8a_4_k_cu_c4ca7a764cuda3std3__45__cpo5beginE - _ZN34_INTERNAL_47af9c8a_4_k_cu_c4ca7a766thrust24THRUST_300001_SM_1000_NS12placeholders2_1E)
_ZN34_INTERNAL_47af9c8a_4_k_cu_c4ca7a766thrust24THRUST_300001_SM_1000_NS12placeholders2_1E:
	.zero		1
	.type		_ZN34_INTERNAL_47af9c8a_4_k_cu_c4ca7a764cuda3std3__45__cpo5beginE,@object
	.size		_ZN34_INTERNAL_47af9c8a_4_k_cu_c4ca7a764cuda3std3__45__cpo5beginE,(_ZN34_INTERNAL_47af9c8a_4_k_cu_c4ca7a764cuda3std6ranges3__45__cpo5beginE - _ZN34_INTERNAL_47af9c8a_4_k_cu_c4ca7a764cuda3std3__45__cpo5beginE)
_ZN34_INTERNAL_47af9c8a_4_k_cu_c4ca7a764cuda3std3__45__cpo5beginE:
	.zero		1
	.type		_ZN34_INTERNAL_47af9c8a_4_k_cu_c4ca7a764cuda3std6ranges3__45__cpo5beginE,@object
	.size		_ZN34_INTERNAL_47af9c8a_4_k_cu_c4ca7a764cuda3std6ranges3__45__cpo5beginE,(_ZN34_INTERNAL_47af9c8a_4_k_cu_c4ca7a766thrust24THRUST_300001_SM_1000_NS12placeholders2_5E - _ZN34_INTERNAL_47af9c8a_4_k_cu_c4ca7a764cuda3std6ranges3__45__cpo5beginE)
_ZN34_INTERNAL_47af9c8a_4_k_cu_c4ca7a764cuda3std6ranges3__45__cpo5beginE:
	.zero		1
	.type		_ZN34_INTERNAL_47af9c8a_4_k_cu_c4ca7a766thrust24THRUST_300001_SM_1000_NS12placeholders2_5E,@object
	.size		_ZN34_INTERNAL_47af9c8a_4_k_cu_c4ca7a766thrust24THRUST_300001_SM_1000_NS12placeholders2_5E,(_ZN34_INTERNAL_47af9c8a_4_k_cu_c4ca7a764cuda3std3__45__cpo6rbeginE - _ZN34_INTERNAL_47af9c8a_4_k_cu_c4ca7a766thrust24THRUST_300001_SM_1000_NS12placeholders2_5E)
_ZN34_INTERNAL_47af9c8a_4_k_cu_c4ca7a766thrust24THRUST_300001_SM_1000_NS12placeholders2_5E:
	.zero		1
	.type		_ZN34_INTERNAL_47af9c8a_4_k_cu_c4ca7a764cuda3std3__45__cpo6rbeginE,@object
	.size		_ZN34_INTERNAL_47af9c8a_4_k_cu_c4ca7a764cuda3std3__45__cpo6rbeginE,(_ZN34_INTERNAL_47af9c8a_4_k_cu_c4ca7a764cuda3std6ranges3__45__cpo7advanceE - _ZN34_INTERNAL_47af9c8a_4_k_cu_c4ca7a764cuda3std3__45__cpo6rbeginE)
_ZN34_INTERNAL_47af9c8a_4_k_cu_c4ca7a764cuda3std3__45__cpo6rbeginE:
	.zero		1
	.type		_ZN34_INTERNAL_47af9c8a_4_k_cu_c4ca7a764cuda3std6ranges3__45__cpo7advanceE,@object
	.size		_ZN34_INTERNAL_47af9c8a_4_k_cu_c4ca7a764cuda3std6ranges3__45__cpo7advanceE,(_ZN34_INTERNAL_47af9c8a_4_k_cu_c4ca7a764cuda3std3__47nulloptE - _ZN34_INTERNAL_47af9c8a_4_k_cu_c4ca7a764cuda3std6ranges3__45__cpo7advanceE)
_ZN34_INTERNAL_47af9c8a_4_k_cu_c4ca7a764cuda3std6ranges3__45__cpo7advanceE:
	.zero		1
	.type		_ZN34_INTERNAL_47af9c8a_4_k_cu_c4ca7a764cuda3std3__47nulloptE,@object
	.size		_ZN34_INTERNAL_47af9c8a_4_k_cu_c4ca7a764cuda3std3__47nulloptE,(_ZN34_INTERNAL_47af9c8a_4_k_cu_c4ca7a764cuda3std6ranges3__45__cpo8distanceE - _ZN34_INTERNAL_47af9c8a_4_k_cu_c4ca7a764cuda3std3__47nulloptE)
_ZN34_INTERNAL_47af9c8a_4_k_cu_c4ca7a764cuda3std3__47nulloptE:
	.zero		1
	.type		_ZN34_INTERNAL_47af9c8a_4_k_cu_c4ca7a764cuda3std6ranges3__45__cpo8distanceE,@object
	.size		_ZN34_INTERNAL_47af9c8a_4_k_cu_c4ca7a764cuda3std6ranges3__45__cpo8distanceE,(_ZN34_INTERNAL_47af9c8a_4_k_cu_c4ca7a766thrust24THRUST_300001_SM_1000_NS12placeholders3_10E - _ZN34_INTERNAL_47af9c8a_4_k_cu_c4ca7a764cuda3std6ranges3__45__cpo8distanceE)
_ZN34_INTERNAL_47af9c8a_4_k_cu_c4ca7a764cuda3std6ranges3__45__cpo8distanceE:
	.zero		1
	.type		_ZN34_INTERNAL_47af9c8a_4_k_cu_c4ca7a766thrust24THRUST_300001_SM_1000_NS12placeholders3_10E,@object
	.size		_ZN34_INTERNAL_47af9c8a_4_k_cu_c4ca7a766thrust24THRUST_300001_SM_1000_NS12placeholders3_10E,(_ZN34_INTERNAL_47af9c8a_4_k_cu_c4ca7a764cuda3std3__419piecewise_constructE - _ZN34_INTERNAL_47af9c8a_4_k_cu_c4ca7a766thrust24THRUST_300001_SM_1000_NS12placeholders3_10E)
_ZN34_INTERNAL_47af9c8a_4_k_cu_c4ca7a766thrust24THRUST_300001_SM_1000_NS12placeholders3_10E:
	.zero		1
	.type		_ZN34_INTERNAL_47af9c8a_4_k_cu_c4ca7a764cuda3std3__419piecewise_constructE,@object
	.size		_ZN34_INTERNAL_47af9c8a_4_k_cu_c4ca7a764cuda3std3__419piecewise_constructE,(_ZN34_INTERNAL_47af9c8a_4_k_cu_c4ca7a764cuda3std6ranges3__45__cpo5cdataE - _ZN34_INTERNAL_47af9c8a_4_k_cu_c4ca7a764cuda3std3__419piecewise_constructE)
_ZN34_INTERNAL_47af9c8a_4_k_cu_c4ca7a764cuda3std3__419piecewise_constructE:
	.zero		1
	.type		_ZN34_INTERNAL_47af9c8a_4_k_cu_c4ca7a764cuda3std6ranges3__45__cpo5cdataE,@object
	.size		_ZN34_INTERNAL_47af9c8a_4_k_cu_c4ca7a764cuda3std6ranges3__45__cpo5cdataE,(_ZN34_INTERNAL_47af9c8a_4_k_cu_c4ca7a766thrust24THRUST_300001_SM_1000_NS12placeholders2_2E - _ZN34_INTERNAL_47af9c8a_4_k_cu_c4ca7a764cuda3std6ranges3__45__cpo5cdataE)
_ZN34_INTERNAL_47af9c8a_4_k_cu_c4ca7a764cuda3std6ranges3__45__cpo5cdataE:
	.zero		1
	.type		_ZN34_INTERNAL_47af9c8a_4_k_cu_c4ca7a766thrust24THRUST_300001_SM_1000_NS12placeholders2_2E,@object
	.size		_ZN34_INTERNAL_47af9c8a_4_k_cu_c4ca7a766thrust24THRUST_300001_SM_1000_NS12placeholders2_2E,(_ZN34_INTERNAL_47af9c8a_4_k_cu_c4ca7a764cuda3std3__45__cpo3endE - _ZN34_INTERNAL_47af9c8a_4_k_cu_c4ca7a766thrust24THRUST_300001_SM_1000_NS12placeholders2_2E)
_ZN34_INTERNAL_47af9c8a_4_k_cu_c4ca7a766thrust24THRUST_300001_SM_1000_NS12placeholders2_2E:
	.zero		1
	.type		_ZN34_INTERNAL_47af9c8a_4_k_cu_c4ca7a764cuda3std3__45__cpo3endE,@object
	.size		_ZN34_INTERNAL_47af9c8a_4_k_cu_c4ca7a764cuda3std3__45__cpo3endE,(_ZN34_INTERNAL_47af9c8a_4_k_cu_c4ca7a764cuda3std6ranges3__45__cpo3endE - _ZN34_INTERNAL_47af9c8a_4_k_cu_c4ca7a764cuda3std3__45__cpo3endE)
_ZN34_INTERNAL_47af9c8a_4_k_cu_c4ca7a764cuda3std3__45__cpo3endE:
	.zero		1
	.type		_ZN34_INTERNAL_47af9c8a_4_k_cu_c4ca7a764cuda3std6ranges3__45__cpo3endE,@object
	.size		_ZN34_INTERNAL_47af9c8a_4_k_cu_c4ca7a764cuda3std6ranges3__45__cpo3endE,(_ZN34_INTERNAL_47af9c8a_4_k_cu_c4ca7a766thrust24THRUST_300001_SM_1000_NS12placeholders2_6E - _ZN34_INTERNAL_47af9c8a_4_k_cu_c4ca7a764cuda3std6ranges3__45__cpo3endE)
_ZN34_INTERNAL_47af9c8a_4_k_cu_c4ca7a764cuda3std6ranges3__45__cpo3endE:
	.zero		1
	.type		_ZN34_INTERNAL_47af9c8a_4_k_cu_c4ca7a766thrust24THRUST_300001_SM_1000_NS12placeholders2_6E,@object
	.size		_ZN34_INTERNAL_47af9c8a_4_k_cu_c4ca7a766thrust24THRUST_300001_SM_1000_NS12placeholders2_6E,(_ZN34_INTERNAL_47af9c8a_4_k_cu_c4ca7a764cuda3std3__45__cpo4rendE - _ZN34_INTERNAL_47af9c8a_4_k_cu_c4ca7a766thrust24THRUST_300001_SM_1000_NS12placeholders2_6E)
_ZN34_INTERNAL_47af9c8a_4_k_cu_c4ca7a766thrust24THRUST_300001_SM_1000_NS12placeholders2_6E:
	.zero		1
	.type		_ZN34_INTERNAL_47af9c8a_4_k_cu_c4ca7a764cuda3std3__45__cpo4rendE,@object
	.size		_ZN34_INTERNAL_47af9c8a_4_k_cu_c4ca7a764cuda3std3__45__cpo4rendE,(_ZN34_INTERNAL_47af9c8a_4_k_cu_c4ca7a764cuda3std6ranges3__45__cpo9iter_swapE - _ZN34_INTERNAL_47af9c8a_4_k_cu_c4ca7a764cuda3std3__45__cpo4rendE)
_ZN34_INTERNAL_47af9c8a_4_k_cu_c4ca7a764cuda3std3__45__cpo4rendE:
	.zero		1
	.type		_ZN34_INTERNAL_47af9c8a_4_k_cu_c4ca7a764cuda3std6ranges3__45__cpo9iter_swapE,@object
	.size		_ZN34_INTERNAL_47af9c8a_4_k_cu_c4ca7a764cuda3std6ranges3__45__cpo9iter_swapE,(_ZN34_INTERNAL_47af9c8a_4_k_cu_c4ca7a764cuda3std3__48unexpectE - _ZN34_INTERNAL_47af9c8a_4_k_cu_c4ca7a764cuda3std6ranges3__45__cpo9iter_swapE)
_ZN34_INTERNAL_47af9c8a_4_k_cu_c4ca7a764cuda3std6ranges3__45__cpo9iter_swapE:
	.zero		1
	.type		_ZN34_INTERNAL_47af9c8a_4_k_cu_c4ca7a764cuda3std3__48unexpectE,@object
	.size		_ZN34_INTERNAL_47af9c8a_4_k_cu_c4ca7a764cuda3std3__48unexpectE,(_ZN34_INTERNAL_47af9c8a_4_k_cu_c4ca7a766thrust24THRUST_300001_SM_1000_NS8cuda_cub3parE - _ZN34_INTERNAL_47af9c8a_4_k_cu_c4ca7a764cuda3std3__48unexpectE)
_ZN34_INTERNAL_47af9c8a_4_k_cu_c4ca7a764cuda3std3__48unexpectE:
	.zero		1
	.type		_ZN34_INTERNAL_47af9c8a_4_k_cu_c4ca7a766thrust24THRUST_300001_SM_1000_NS8cuda_cub3parE,@object
	.size		_ZN34_INTERNAL_47af9c8a_4_k_cu_c4ca7a766thrust24THRUST_300001_SM_1000_NS8cuda_cub3parE,(_ZN34_INTERNAL_47af9c8a_4_k_cu_c4ca7a766thrust24THRUST_300001_SM_1000_NS12placeholders2_8E - _ZN34_INTERNAL_47af9c8a_4_k_cu_c4ca7a766thrust24THRUST_300001_SM_1000_NS8cuda_cub3parE)
_ZN34_INTERNAL_47af9c8a_4_k_cu_c4ca7a766thrust24THRUST_300001_SM_1000_NS8cuda_cub3parE:
	.zero		1
	.type		_ZN34_INTERNAL_47af9c8a_4_k_cu_c4ca7a766thrust24THRUST_300001_SM_1000_NS12placeholders2_8E,@object
	.size		_ZN34_INTERNAL_47af9c8a_4_k_cu_c4ca7a766thrust24THRUST_300001_SM_1000_NS12placeholders2_8E,(_ZN34_INTERNAL_47af9c8a_4_k_cu_c4ca7a764cuda3std3__45__cpo5crendE - _ZN34_INTERNAL_47af9c8a_4_k_cu_c4ca7a766thrust24THRUST_300001_SM_1000_NS12placeholders2_8E)
_ZN34_INTERNAL_47af9c8a_4_k_cu_c4ca7a766thrust24THRUST_300001_SM_1000_NS12placeholders2_8E:
	.zero		1
	.type		_ZN34_INTERNAL_47af9c8a_4_k_cu_c4ca7a764cuda3std3__45__cpo5crendE,@object
	.size		_ZN34_INTERNAL_47af9c8a_4_k_cu_c4ca7a764cuda3std3__45__cpo5crendE,(_ZN34_INTERNAL_47af9c8a_4_k_cu_c4ca7a764cuda3std6ranges3__45__cpo4prevE - _ZN34_INTERNAL_47af9c8a_4_k_cu_c4ca7a764cuda3std3__45__cpo5crendE)
_ZN34_INTERNAL_47af9c8a_4_k_cu_c4ca7a764cuda3std3__45__cpo5crendE:
	.zero		1
	.type		_ZN34_INTERNAL_47af9c8a_4_k_cu_c4ca7a764cuda3std6ranges3__45__cpo4prevE,@object
	.size		_ZN34_INTERNAL_47af9c8a_4_k_cu_c4ca7a764cuda3std6ranges3__45__cpo4prevE,(_ZN34_INTERNAL_47af9c8a_4_k_cu_c4ca7a766thrust24THRUST_300001_SM_1000_NS6system6detail10sequential3seqE - _ZN34_INTERNAL_47af9c8a_4_k_cu_c4ca7a764cuda3std6ranges3__45__cpo4prevE)
_ZN34_INTERNAL_47af9c8a_4_k_cu_c4ca7a764cuda3std6ranges3__45__cpo4prevE:
	.zero		1
	.type		_ZN34_INTERNAL_47af9c8a_4_k_cu_c4ca7a766thrust24THRUST_300001_SM_1000_NS6system6detail10sequential3seqE,@object
	.size		_ZN34_INTERNAL_47af9c8a_4_k_cu_c4ca7a766thrust24THRUST_300001_SM_1000_NS6system6detail10sequential3seqE,(_ZN34_INTERNAL_47af9c8a_4_k_cu_c4ca7a764cuda3std6ranges3__45__cpo9iter_moveE - _ZN34_INTERNAL_47af9c8a_4_k_cu_c4ca7a766thrust24THRUST_300001_SM_1000_NS6system6detail10sequential3seqE)
_ZN34_INTERNAL_47af9c8a_4_k_cu_c4ca7a766thrust24THRUST_300001_SM_1000_NS6system6detail10sequential3seqE:
	.zero		1
	.type		_ZN34_INTERNAL_47af9c8a_4_k_cu_c4ca7a764cuda3std6ranges3__45__cpo9iter_moveE,@object
	.size		_ZN34_INTERNAL_47af9c8a_4_k_cu_c4ca7a764cuda3std6ranges3__45__cpo9iter_moveE,(_ZN34_INTERNAL_47af9c8a_4_k_cu_c4ca7a766thrust24THRUST_300001_SM_1000_NS12placeholders2_4E - _ZN34_INTERNAL_47af9c8a_4_k_cu_c4ca7a764cuda3std6ranges3__45__cpo9iter_moveE)
_ZN34_INTERNAL_47af9c8a_4_k_cu_c4ca7a764cuda3std6ranges3__45__cpo9iter_moveE:
	.zero		1
	.type		_ZN34_INTERNAL_47af9c8a_4_k_cu_c4ca7a766thrust24THRUST_300001_SM_1000_NS12placeholders2_4E,@object
	.size		_ZN34_INTERNAL_47af9c8a_4_k_cu_c4ca7a766thrust24THRUST_300001_SM_1000_NS12placeholders2_4E,(_ZN34_INTERNAL_47af9c8a_4_k_cu_c4ca7a764cuda3std3__45__cpo4cendE - _ZN34_INTERNAL_47af9c8a_4_k_cu_c4ca7a766thrust24THRUST_300001_SM_1000_NS12placeholders2_4E)
_ZN34_INTERNAL_47af9c8a_4_k_cu_c4ca7a766thrust24THRUST_300001_SM_1000_NS12placeholders2_4E:
	.zero		1
	.type		_ZN34_INTERNAL_47af9c8a_4_k_cu_c4ca7a764cuda3std3__45__cpo4cendE,@object
	.size		_ZN34_INTERNAL_47af9c8a_4_k_cu_c4ca7a764cuda3std3__45__cpo4cendE,(_ZN34_INTERNAL_47af9c8a_4_k_cu_c4ca7a764cuda3std6ranges3__45__cpo4cendE - _ZN34_INTERNAL_47af9c8a_4_k_cu_c4ca7a764cuda3std3__45__cpo4cendE)
_ZN34_INTERNAL_47af9c8a_4_k_cu_c4ca7a764cuda3std3__45__cpo4cendE:
	.zero		1
	.type		_ZN34_INTERNAL_47af9c8a_4_k_cu_c4ca7a764cuda3std6ranges3__45__cpo4cendE,@object
	.size		_ZN34_INTERNAL_47af9c8a_4_k_cu_c4ca7a764cuda3std6ranges3__45__cpo4cendE,(_ZN34_INTERNAL_47af9c8a_4_k_cu_c4ca7a764cuda3std3__420unreachable_sentinelE - _ZN34_INTERNAL_47af9c8a_4_k_cu_c4ca7a764cuda3std6ranges3__45__cpo4cendE)
_ZN34_INTERNAL_47af9c8a_4_k_cu_c4ca7a764cuda3std6ranges3__45__cpo4cendE:
	.zero		1
	.type		_ZN34_INTERNAL_47af9c8a_4_k_cu_c4ca7a764cuda3std3__420unreachable_sentinelE,@object
	.size		_ZN34_INTERNAL_47af9c8a_4_k_cu_c4ca7a764cuda3std3__420unreachable_sentinelE,(_ZN34_INTERNAL_47af9c8a_4_k_cu_c4ca7a764cuda3std6ranges3__45__cpo5ssizeE - _ZN34_INTERNAL_47af9c8a_4_k_cu_c4ca7a764cuda3std3__420unreachable_sentinelE)
_ZN34_INTERNAL_47af9c8a_4_k_cu_c4ca7a764cuda3std3__420unreachable_sentinelE:
	.zero		1
	.type		_ZN34_INTERNAL_47af9c8a_4_k_cu_c4ca7a764cuda3std6ranges3__45__cpo5ssizeE,@object
	.size		_ZN34_INTERNAL_47af9c8a_4_k_cu_c4ca7a764cuda3std6ranges3__45__cpo5ssizeE,(.L_29 - _ZN34_INTERNAL_47af9c8a_4_k_cu_c4ca7a764cuda3std6ranges3__45__cpo5ssizeE)
_ZN34_INTERNAL_47af9c8a_4_k_cu_c4ca7a764cuda3std6ranges3__45__cpo5ssizeE:
	.zero		1
.L_29:


//--------------------- .nv.constant0._ZN3cub18CUB_300001_SM_10006detail11EmptyKernelIvEEvv --------------------------
	.section	.nv.constant0._ZN3cub18CUB_300001_SM_10006detail11EmptyKernelIvEEvv,"a",@progbits
	.sectionflags	@""
	.align	4
.nv.constant0._ZN3cub18CUB_300001_SM_10006detail11EmptyKernelIvEEvv:
	.zero		896


//--------------------- .nv.constant0._Z6grid3Diiii --------------------------
	.section	.nv.constant0._Z6grid3Diiii,"a",@progbits
	.sectionflags	@""
	.align	4
.nv.constant0._Z6grid3Diiii:
	.zero		912


//--------------------- SYMBOLS --------------------------

	.type		.nv.reservedSmem.offset0,@object
	.size		.nv.reservedSmem.offset0,0x4
	.type		vprintf,@function
